//
// Generated by NVIDIA NVVM Compiler
//
// Compiler Build ID: CL-36424714
// Cuda compilation tools, release 13.0, V13.0.88
// Based on NVVM 20.0.0
//

.version 9.0
.target sm_100
.address_size 64

	// .globl	_Z16Higgs2x256MatVecPK4int4S1_PS_PK6__halfii
.global .align 4 .b8 HIGGS_2_256[1024] = {46, 62, 41, 60, 233, 52, 21, 181, 119, 61, 53, 176, 179, 188, 10, 64, 94, 52, 171, 190, 147, 60, 62, 64, 168, 181, 120, 65, 71, 174, 145, 179, 197, 181, 77, 190, 96, 181, 201, 187, 56, 188, 243, 60, 27, 55, 84, 63, 88, 181, 217, 43, 197, 63, 134, 60, 161, 184, 110, 58, 234, 190, 178, 65, 205, 189, 138, 193, 154, 189, 11, 61, 212, 170, 175, 190, 152, 188, 94, 62, 92, 49, 229, 53, 75, 186, 109, 63, 179, 60, 215, 191, 32, 64, 172, 53, 138, 181, 29, 189, 79, 190, 77, 59, 34, 63, 216, 57, 131, 62, 173, 191, 60, 40, 162, 170, 141, 55, 191, 191, 39, 61, 184, 188, 232, 58, 51, 57, 58, 186, 150, 188, 118, 185, 213, 178, 136, 57, 90, 59, 94, 178, 77, 61, 41, 62, 190, 46, 231, 60, 174, 59, 102, 185, 233, 190, 149, 192, 31, 193, 101, 48, 252, 57, 235, 57, 114, 183, 55, 188, 182, 188, 163, 60, 74, 57, 154, 189, 20, 179, 150, 53, 134, 188, 62, 192, 213, 189, 113, 175, 106, 48, 120, 57, 70, 179, 88, 60, 43, 187, 170, 59, 251, 58, 124, 59, 203, 61, 108, 186, 204, 57, 99, 190, 79, 183, 33, 65, 57, 55, 170, 59, 146, 188, 16, 57, 98, 64, 39, 58, 110, 192, 12, 181, 184, 63, 124, 52, 66, 49, 173, 188, 182, 173, 80, 64, 231, 57, 114, 45, 123, 188, 129, 58, 206, 54, 66, 188, 189, 57, 157, 62, 233, 179, 222, 190, 114, 176, 195, 185, 160, 42, 252, 58, 149, 185, 104, 187, 22, 52, 148, 62, 16, 188, 190, 188, 190, 49, 170, 185, 127, 194, 35, 52, 173, 192, 39, 192, 133, 169, 181, 193, 7, 181, 124, 180, 99, 52, 33, 184, 13, 172, 25, 181, 147, 177, 0, 193, 190, 47, 190, 189, 177, 53, 13, 44, 22, 63, 44, 182, 13, 57, 170, 61, 110, 183, 28, 56, 147, 187, 255, 63, 199, 181, 174, 179, 59, 182, 174, 36, 164, 60, 121, 61, 123, 54, 71, 184, 101, 185, 162, 61, 79, 66, 201, 58, 69, 63, 105, 53, 23, 62, 161, 54, 186, 35, 104, 55, 1, 178, 94, 43, 245, 191, 212, 56, 78, 57, 7, 181, 20, 186, 118, 63, 112, 39, 0, 59, 72, 65, 209, 56, 116, 185, 173, 60, 251, 184, 103, 54, 97, 58, 198, 59, 136, 183, 2, 191, 152, 50, 153, 65, 139, 174, 90, 188, 111, 181, 197, 59, 56, 50, 40, 61, 220, 192, 120, 62, 182, 61, 36, 58, 111, 187, 215, 184, 26, 187, 22, 176, 150, 57, 242, 53, 232, 53, 55, 187, 217, 189, 48, 186, 140, 66, 97, 50, 81, 187, 57, 183, 125, 54, 206, 53, 23, 186, 190, 190, 75, 64, 43, 189, 89, 192, 82, 64, 86, 62, 224, 188, 179, 59, 78, 177, 60, 170, 29, 44, 193, 61, 251, 63, 222, 188, 117, 189, 72, 57, 144, 64, 203, 166, 14, 57, 39, 62, 63, 64, 198, 190, 185, 58, 112, 162, 63, 184, 120, 188, 249, 56, 192, 153, 47, 192, 58, 187, 42, 184, 140, 62, 47, 56, 175, 182, 43, 185, 121, 64, 39, 192, 158, 62, 78, 60, 182, 54, 180, 188, 75, 187, 212, 58, 32, 191, 208, 57, 197, 50, 30, 187, 45, 187, 195, 62, 65, 54, 128, 186, 249, 61, 42, 181, 219, 58, 250, 181, 65, 184, 192, 52, 128, 66, 3, 47, 132, 185, 13, 193, 83, 57, 227, 45, 182, 48, 177, 192, 23, 183, 33, 189, 119, 183, 33, 186, 29, 193, 225, 64, 66, 184, 254, 189, 168, 187, 197, 62, 251, 184, 223, 167, 38, 183, 78, 59, 190, 179, 254, 64, 94, 188, 252, 190, 29, 186, 124, 181, 164, 191, 227, 186, 236, 182, 155, 51, 2, 173, 150, 178, 194, 55, 248, 60, 31, 61, 96, 66, 214, 185, 1, 65, 51, 60, 73, 190, 163, 190, 248, 60, 25, 49, 44, 176, 9, 185, 180, 65, 255, 190, 215, 48, 135, 189, 1, 187, 186, 59, 155, 192, 172, 60, 143, 52, 172, 194, 149, 188, 29, 55, 33, 170, 97, 53, 179, 62, 134, 63, 149, 177, 145, 64, 43, 64, 233, 192, 222, 52, 249, 60, 24, 184, 186, 49, 136, 50, 213, 59, 0, 185, 107, 56, 245, 191, 131, 58, 108, 193, 224, 190, 203, 189, 154, 43, 221, 178, 101, 62, 43, 53, 158, 56, 67, 57, 220, 188, 83, 42, 94, 56, 35, 193, 217, 187, 133, 183, 250, 180, 57, 190, 150, 62, 57, 61, 58, 194, 4, 175, 126, 193, 248, 174, 133, 189, 133, 189, 148, 185, 157, 187, 232, 39, 200, 53, 113, 184, 234, 188, 255, 189, 2, 185, 86, 183, 253, 185, 214, 60, 91, 55, 31, 60, 59, 186, 90, 185, 57, 52, 37, 65, 177, 60, 22, 181, 18, 64, 80, 186, 56, 191, 241, 60, 11, 187, 219, 55, 151, 56, 14, 55, 198, 46, 44, 180, 235, 56, 68, 190, 46, 192, 84, 54, 109, 180, 149, 192, 107, 59, 181, 189, 162, 176, 114, 188, 127, 189, 232, 188, 142, 66, 166, 55, 96, 184, 38, 60, 178, 183, 80, 61, 68, 49, 182, 183, 134, 185, 1, 53, 250, 65, 236, 61, 69, 188, 68, 191, 54, 188, 32, 185, 184, 49, 53, 64, 1, 191, 228, 188, 226, 184, 151, 189, 197, 171, 93, 59, 118, 62, 189, 189, 181, 64, 143, 64, 82, 59, 144, 60, 252, 60, 177, 62, 251, 60, 62, 190, 233, 193, 56, 61, 255, 56, 249, 60, 166, 194, 1, 187, 105, 180, 92, 60, 93, 60, 212, 170, 23, 56, 173, 50, 207, 190, 121, 56, 209, 61, 146, 57, 11, 57, 106, 193, 203, 191, 32, 183, 44, 187, 233, 177, 112, 194, 5, 54, 143, 61, 135, 186, 50, 172, 247, 186, 176, 54, 132, 189, 235, 185, 54, 192, 1, 193, 85, 64, 135, 191, 13, 192, 58, 188, 21, 65, 92, 62, 219, 64};
// _ZZ16Higgs2x256MatVecPK4int4S1_PS_PK6__halfiiE4sh_b has been demoted

.visible .entry _Z16Higgs2x256MatVecPK4int4S1_PS_PK6__halfii(
	.param .u64 .ptr .align 1 _Z16Higgs2x256MatVecPK4int4S1_PS_PK6__halfii_param_0,
	.param .u64 .ptr .align 1 _Z16Higgs2x256MatVecPK4int4S1_PS_PK6__halfii_param_1,
	.param .u64 .ptr .align 1 _Z16Higgs2x256MatVecPK4int4S1_PS_PK6__halfii_param_2,
	.param .u64 .ptr .align 1 _Z16Higgs2x256MatVecPK4int4S1_PS_PK6__halfii_param_3,
	.param .u32 _Z16Higgs2x256MatVecPK4int4S1_PS_PK6__halfii_param_4,
	.param .u32 _Z16Higgs2x256MatVecPK4int4S1_PS_PK6__halfii_param_5
)
{
	.reg .pred 	%p<27>;
	.reg .b16 	%rs<27>;
	.reg .b32 	%r<263>;
	.reg .b32 	%f<40>;
	.reg .b64 	%rd<66>;
	// demoted variable
	.shared .align 16 .b8 _ZZ16Higgs2x256MatVecPK4int4S1_PS_PK6__halfiiE4sh_b[2560];
	ld.param.u64 	%rd7, [_Z16Higgs2x256MatVecPK4int4S1_PS_PK6__halfii_param_0];
	ld.param.u64 	%rd10, [_Z16Higgs2x256MatVecPK4int4S1_PS_PK6__halfii_param_1];
	ld.param.u64 	%rd8, [_Z16Higgs2x256MatVecPK4int4S1_PS_PK6__halfii_param_2];
	ld.param.u64 	%rd9, [_Z16Higgs2x256MatVecPK4int4S1_PS_PK6__halfii_param_3];
	ld.param.u32 	%r64, [_Z16Higgs2x256MatVecPK4int4S1_PS_PK6__halfii_param_4];
	ld.param.u32 	%r65, [_Z16Higgs2x256MatVecPK4int4S1_PS_PK6__halfii_param_5];
	cvta.to.global.u64 	%rd1, %rd10;
	mov.u32 	%r1, %ntid.x;
	shr.u32 	%r66, %r1, 5;
	mov.u32 	%r67, %ctaid.x;
	mov.u32 	%r2, %tid.x;
	shr.u32 	%r68, %r2, 5;
	mad.lo.s32 	%r3, %r66, %r67, %r68;
	and.b32  	%r4, %r2, 31;
	add.s32 	%r69, %r65, 2046;
	setp.lt.u32 	%p1, %r69, 1024;
	mov.f32 	%f39, 0f00000000;
	@%p1 bra 	$L__BB0_26;
	shr.s32 	%r71, %r65, 31;
	shr.u32 	%r72, %r71, 27;
	add.s32 	%r73, %r65, %r72;
	shr.s32 	%r74, %r73, 5;
	mul.lo.s32 	%r75, %r74, %r3;
	add.s32 	%r76, %r65, -1;
	shr.s32 	%r77, %r76, 31;
	shr.u32 	%r78, %r77, 22;
	add.s32 	%r79, %r76, %r78;
	shr.s32 	%r247, %r79, 10;
	add.s32 	%r6, %r2, %r1;
	max.u32 	%r80, %r6, 128;
	setp.lt.u32 	%p2, %r6, 128;
	selp.u32 	%r81, 1, 0, %p2;
	add.s32 	%r82, %r6, %r81;
	sub.s32 	%r83, %r80, %r82;
	div.u32 	%r84, %r83, %r1;
	add.s32 	%r7, %r84, %r81;
	and.b32  	%r8, %r7, 3;
	shr.u32 	%r85, %r2, 2;
	add.s32 	%r86, %r85, %r2;
	shl.b32 	%r87, %r86, 4;
	mov.u32 	%r88, _ZZ16Higgs2x256MatVecPK4int4S1_PS_PK6__halfiiE4sh_b;
	add.s32 	%r9, %r88, %r87;
	shr.u32 	%r89, %r6, 2;
	add.s32 	%r90, %r89, %r6;
	shl.b32 	%r91, %r90, 4;
	add.s32 	%r10, %r88, %r91;
	add.s32 	%r11, %r6, %r1;
	shr.u32 	%r92, %r11, 2;
	add.s32 	%r93, %r92, %r11;
	shl.b32 	%r94, %r93, 4;
	add.s32 	%r12, %r88, %r94;
	add.s32 	%r13, %r11, %r1;
	mad.lo.s32 	%r14, %r4, 80, %r88;
	add.s32 	%r15, %r75, %r74;
	add.s32 	%r262, %r75, %r4;
	cvta.to.global.u64 	%rd2, %rd9;
	cvta.to.global.u64 	%rd3, %rd7;
	mov.b32 	%r249, 0;
	mov.f32 	%f39, 0f00000000;
$L__BB0_2:
	setp.gt.u32 	%p3, %r2, 127;
	bar.sync 	0;
	@%p3 bra 	$L__BB0_23;
	setp.eq.s32 	%p4, %r8, 3;
	mov.u32 	%r250, %r2;
	@%p4 bra 	$L__BB0_12;
	add.s32 	%r20, %r2, %r249;
	shl.b32 	%r95, %r20, 2;
	setp.ge.s32 	%p5, %r95, %r65;
	@%p5 bra 	$L__BB0_6;
	mul.wide.u32 	%rd11, %r20, 16;
	add.s64 	%rd12, %rd1, %rd11;
	ld.global.nc.v4.u32 	{%r96, %r97, %r98, %r99}, [%rd12];
	st.shared.v4.u32 	[%r9], {%r96, %r97, %r98, %r99};
$L__BB0_6:
	setp.eq.s32 	%p6, %r8, 0;
	mov.u32 	%r250, %r6;
	@%p6 bra 	$L__BB0_12;
	add.s32 	%r21, %r20, %r1;
	shl.b32 	%r100, %r21, 2;
	setp.ge.s32 	%p7, %r100, %r65;
	@%p7 bra 	$L__BB0_9;
	mul.wide.u32 	%rd13, %r21, 16;
	add.s64 	%rd14, %rd1, %rd13;
	ld.global.nc.v4.u32 	{%r101, %r102, %r103, %r104}, [%rd14];
	st.shared.v4.u32 	[%r10], {%r101, %r102, %r103, %r104};
$L__BB0_9:
	setp.eq.s32 	%p8, %r8, 1;
	mov.u32 	%r250, %r11;
	@%p8 bra 	$L__BB0_12;
	add.s32 	%r22, %r21, %r1;
	shl.b32 	%r105, %r22, 2;
	setp.ge.s32 	%p9, %r105, %r65;
	mov.u32 	%r250, %r13;
	@%p9 bra 	$L__BB0_12;
	mul.wide.u32 	%rd15, %r22, 16;
	add.s64 	%rd16, %rd1, %rd15;
	ld.global.nc.v4.u32 	{%r106, %r107, %r108, %r109}, [%rd16];
	st.shared.v4.u32 	[%r12], {%r106, %r107, %r108, %r109};
	mov.u32 	%r250, %r13;
$L__BB0_12:
	setp.lt.u32 	%p10, %r7, 3;
	@%p10 bra 	$L__BB0_23;
	and.b32  	%r24, %r250, 3;
	add.s32 	%r258, %r1, %r250;
	and.b32  	%r26, %r258, 3;
	shl.b32 	%r110, %r1, 1;
	add.s32 	%r260, %r110, %r250;
	mad.lo.s32 	%r259, %r1, 3, %r250;
	add.s32 	%r256, %r258, %r249;
	shl.b32 	%r257, %r256, 2;
	add.s32 	%r254, %r260, %r249;
	shl.b32 	%r255, %r254, 2;
	add.s32 	%r252, %r259, %r249;
	shl.b32 	%r253, %r252, 2;
	add.s32 	%r111, %r250, %r249;
	mul.wide.u32 	%rd17, %r111, 16;
	add.s64 	%rd65, %rd1, %rd17;
	shl.b32 	%r251, %r111, 2;
$L__BB0_14:
	setp.ge.s32 	%p11, %r251, %r65;
	@%p11 bra 	$L__BB0_16;
	shr.u32 	%r112, %r250, 2;
	mad.lo.s32 	%r113, %r112, 5, %r24;
	shl.b32 	%r114, %r113, 4;
	mov.u32 	%r115, _ZZ16Higgs2x256MatVecPK4int4S1_PS_PK6__halfiiE4sh_b;
	add.s32 	%r116, %r115, %r114;
	ld.global.nc.v4.u32 	{%r117, %r118, %r119, %r120}, [%rd65];
	st.shared.v4.u32 	[%r116], {%r117, %r118, %r119, %r120};
$L__BB0_16:
	setp.ge.s32 	%p12, %r257, %r65;
	@%p12 bra 	$L__BB0_18;
	shr.u32 	%r121, %r258, 2;
	mad.lo.s32 	%r122, %r121, 5, %r26;
	shl.b32 	%r123, %r122, 4;
	mov.u32 	%r124, _ZZ16Higgs2x256MatVecPK4int4S1_PS_PK6__halfiiE4sh_b;
	add.s32 	%r125, %r124, %r123;
	mul.wide.u32 	%rd18, %r256, 16;
	add.s64 	%rd19, %rd1, %rd18;
	ld.global.nc.v4.u32 	{%r126, %r127, %r128, %r129}, [%rd19];
	st.shared.v4.u32 	[%r125], {%r126, %r127, %r128, %r129};
$L__BB0_18:
	add.s32 	%r47, %r250, %r1;
	setp.ge.s32 	%p13, %r255, %r65;
	@%p13 bra 	$L__BB0_20;
	shr.u32 	%r130, %r260, 2;
	and.b32  	%r131, %r260, 3;
	mad.lo.s32 	%r132, %r130, 5, %r131;
	shl.b32 	%r133, %r132, 4;
	mov.u32 	%r134, _ZZ16Higgs2x256MatVecPK4int4S1_PS_PK6__halfiiE4sh_b;
	add.s32 	%r135, %r134, %r133;
	mul.wide.u32 	%rd20, %r254, 16;
	add.s64 	%rd21, %rd1, %rd20;
	ld.global.nc.v4.u32 	{%r136, %r137, %r138, %r139}, [%rd21];
	st.shared.v4.u32 	[%r135], {%r136, %r137, %r138, %r139};
$L__BB0_20:
	add.s32 	%r48, %r47, %r1;
	setp.ge.s32 	%p14, %r253, %r65;
	@%p14 bra 	$L__BB0_22;
	shr.u32 	%r140, %r259, 2;
	and.b32  	%r141, %r259, 3;
	mad.lo.s32 	%r142, %r140, 5, %r141;
	shl.b32 	%r143, %r142, 4;
	mov.u32 	%r144, _ZZ16Higgs2x256MatVecPK4int4S1_PS_PK6__halfiiE4sh_b;
	add.s32 	%r145, %r144, %r143;
	mul.wide.u32 	%rd22, %r252, 16;
	add.s64 	%rd23, %rd1, %rd22;
	ld.global.nc.v4.u32 	{%r146, %r147, %r148, %r149}, [%rd23];
	st.shared.v4.u32 	[%r145], {%r146, %r147, %r148, %r149};
$L__BB0_22:
	add.s32 	%r150, %r48, %r1;
	add.s32 	%r250, %r150, %r1;
	shl.b32 	%r151, %r1, 2;
	add.s32 	%r260, %r260, %r151;
	add.s32 	%r259, %r259, %r151;
	add.s32 	%r258, %r258, %r151;
	shl.b32 	%r152, %r1, 4;
	add.s32 	%r257, %r257, %r152;
	add.s32 	%r256, %r256, %r151;
	add.s32 	%r255, %r255, %r152;
	add.s32 	%r254, %r254, %r151;
	add.s32 	%r253, %r253, %r152;
	add.s32 	%r252, %r252, %r151;
	mul.wide.u32 	%rd24, %r1, 64;
	add.s64 	%rd65, %rd65, %rd24;
	add.s32 	%r251, %r251, %r152;
	setp.lt.u32 	%p15, %r250, 128;
	@%p15 bra 	$L__BB0_14;
$L__BB0_23:
	setp.ge.s32 	%p16, %r3, %r64;
	bar.sync 	0;
	setp.ge.s32 	%p17, %r262, %r15;
	mov.f32 	%f38, 0f00000000;
	or.pred  	%p18, %p16, %p17;
	@%p18 bra 	$L__BB0_25;
	shr.s32 	%r217, %r262, 31;
	shr.u32 	%r218, %r217, 27;
	add.s32 	%r219, %r262, %r218;
	shr.s32 	%r220, %r219, 5;
	mul.wide.s32 	%rd25, %r220, 2;
	add.s64 	%rd26, %rd2, %rd25;
	ld.global.nc.u16 	%rs1, [%rd26];
	// begin inline asm
	{  cvt.f32.f16 %f10, %rs1;}

	// end inline asm
	mul.wide.s32 	%rd27, %r262, 16;
	add.s64 	%rd28, %rd3, %rd27;
	ld.global.nc.u8 	%rs10, [%rd28];
	cvt.u32.u8 	%r221, %rs10;
	mul.wide.u32 	%rd29, %r221, 4;
	mov.u64 	%rd30, HIGGS_2_256;
	add.s64 	%rd31, %rd30, %rd29;
	ld.global.nc.u32 	%r154, [%rd31];
	ld.global.nc.u8 	%rs11, [%rd28+1];
	cvt.u32.u8 	%r222, %rs11;
	mul.wide.u32 	%rd32, %r222, 4;
	add.s64 	%rd33, %rd30, %rd32;
	ld.global.nc.u32 	%r158, [%rd33];
	ld.global.nc.u8 	%rs12, [%rd28+2];
	cvt.u32.u8 	%r223, %rs12;
	mul.wide.u32 	%rd34, %r223, 4;
	add.s64 	%rd35, %rd30, %rd34;
	ld.global.nc.u32 	%r162, [%rd35];
	ld.global.nc.u8 	%rs13, [%rd28+3];
	cvt.u32.u8 	%r224, %rs13;
	mul.wide.u32 	%rd36, %r224, 4;
	add.s64 	%rd37, %rd30, %rd36;
	ld.global.nc.u32 	%r166, [%rd37];
	ld.shared.v4.u32 	{%r155, %r159, %r163, %r167}, [%r14];
	mov.b32 	%r204, 0;
	// begin inline asm
	{fma.rn.f16x2 %r153,%r154,%r155,%r204;
}
	// end inline asm
	// begin inline asm
	{fma.rn.f16x2 %r157,%r158,%r159,%r153;
}
	// end inline asm
	// begin inline asm
	{fma.rn.f16x2 %r161,%r162,%r163,%r157;
}
	// end inline asm
	// begin inline asm
	{fma.rn.f16x2 %r165,%r166,%r167,%r161;
}
	// end inline asm
	mov.b32 	{%rs2, %rs3}, %r165;
	// begin inline asm
	{  cvt.f32.f16 %f11, %rs2;}

	// end inline asm
	// begin inline asm
	{  cvt.f32.f16 %f12, %rs3;}

	// end inline asm
	add.f32 	%f19, %f11, %f12;
	add.f32 	%f20, %f19, 0f00000000;
	ld.global.nc.u8 	%rs14, [%rd28+4];
	cvt.u32.u8 	%r225, %rs14;
	mul.wide.u32 	%rd38, %r225, 4;
	add.s64 	%rd39, %rd30, %rd38;
	ld.global.nc.u32 	%r170, [%rd39];
	ld.global.nc.u8 	%rs15, [%rd28+5];
	cvt.u32.u8 	%r226, %rs15;
	mul.wide.u32 	%rd40, %r226, 4;
	add.s64 	%rd41, %rd30, %rd40;
	ld.global.nc.u32 	%r174, [%rd41];
	ld.global.nc.u8 	%rs16, [%rd28+6];
	cvt.u32.u8 	%r227, %rs16;
	mul.wide.u32 	%rd42, %r227, 4;
	add.s64 	%rd43, %rd30, %rd42;
	ld.global.nc.u32 	%r178, [%rd43];
	ld.global.nc.u8 	%rs17, [%rd28+7];
	cvt.u32.u8 	%r228, %rs17;
	mul.wide.u32 	%rd44, %r228, 4;
	add.s64 	%rd45, %rd30, %rd44;
	ld.global.nc.u32 	%r182, [%rd45];
	ld.shared.v4.u32 	{%r171, %r175, %r179, %r183}, [%r14+16];
	// begin inline asm
	{fma.rn.f16x2 %r169,%r170,%r171,%r204;
}
	// end inline asm
	// begin inline asm
	{fma.rn.f16x2 %r173,%r174,%r175,%r169;
}
	// end inline asm
	// begin inline asm
	{fma.rn.f16x2 %r177,%r178,%r179,%r173;
}
	// end inline asm
	// begin inline asm
	{fma.rn.f16x2 %r181,%r182,%r183,%r177;
}
	// end inline asm
	mov.b32 	{%rs4, %rs5}, %r181;
	// begin inline asm
	{  cvt.f32.f16 %f13, %rs4;}

	// end inline asm
	// begin inline asm
	{  cvt.f32.f16 %f14, %rs5;}

	// end inline asm
	add.f32 	%f21, %f13, %f14;
	add.f32 	%f22, %f20, %f21;
	ld.global.nc.u8 	%rs18, [%rd28+8];
	cvt.u32.u8 	%r229, %rs18;
	mul.wide.u32 	%rd46, %r229, 4;
	add.s64 	%rd47, %rd30, %rd46;
	ld.global.nc.u32 	%r186, [%rd47];
	ld.global.nc.u8 	%rs19, [%rd28+9];
	cvt.u32.u8 	%r230, %rs19;
	mul.wide.u32 	%rd48, %r230, 4;
	add.s64 	%rd49, %rd30, %rd48;
	ld.global.nc.u32 	%r190, [%rd49];
	ld.global.nc.u8 	%rs20, [%rd28+10];
	cvt.u32.u8 	%r231, %rs20;
	mul.wide.u32 	%rd50, %r231, 4;
	add.s64 	%rd51, %rd30, %rd50;
	ld.global.nc.u32 	%r194, [%rd51];
	ld.global.nc.u8 	%rs21, [%rd28+11];
	cvt.u32.u8 	%r232, %rs21;
	mul.wide.u32 	%rd52, %r232, 4;
	add.s64 	%rd53, %rd30, %rd52;
	ld.global.nc.u32 	%r198, [%rd53];
	ld.shared.v4.u32 	{%r187, %r191, %r195, %r199}, [%r14+32];
	// begin inline asm
	{fma.rn.f16x2 %r185,%r186,%r187,%r204;
}
	// end inline asm
	// begin inline asm
	{fma.rn.f16x2 %r189,%r190,%r191,%r185;
}
	// end inline asm
	// begin inline asm
	{fma.rn.f16x2 %r193,%r194,%r195,%r189;
}
	// end inline asm
	// begin inline asm
	{fma.rn.f16x2 %r197,%r198,%r199,%r193;
}
	// end inline asm
	mov.b32 	{%rs6, %rs7}, %r197;
	// begin inline asm
	{  cvt.f32.f16 %f15, %rs6;}

	// end inline asm
	// begin inline asm
	{  cvt.f32.f16 %f16, %rs7;}

	// end inline asm
	add.f32 	%f23, %f15, %f16;
	add.f32 	%f24, %f22, %f23;
	ld.global.nc.u8 	%rs22, [%rd28+12];
	cvt.u32.u8 	%r233, %rs22;
	mul.wide.u32 	%rd54, %r233, 4;
	add.s64 	%rd55, %rd30, %rd54;
	ld.global.nc.u32 	%r202, [%rd55];
	ld.global.nc.u8 	%rs23, [%rd28+13];
	cvt.u32.u8 	%r234, %rs23;
	mul.wide.u32 	%rd56, %r234, 4;
	add.s64 	%rd57, %rd30, %rd56;
	ld.global.nc.u32 	%r206, [%rd57];
	ld.global.nc.u8 	%rs24, [%rd28+14];
	cvt.u32.u8 	%r235, %rs24;
	mul.wide.u32 	%rd58, %r235, 4;
	add.s64 	%rd59, %rd30, %rd58;
	ld.global.nc.u32 	%r210, [%rd59];
	ld.global.nc.u8 	%rs25, [%rd28+15];
	cvt.u32.u8 	%r236, %rs25;
	mul.wide.u32 	%rd60, %r236, 4;
	add.s64 	%rd61, %rd30, %rd60;
	ld.global.nc.u32 	%r214, [%rd61];
	ld.shared.v4.u32 	{%r203, %r207, %r211, %r215}, [%r14+48];
	// begin inline asm
	{fma.rn.f16x2 %r201,%r202,%r203,%r204;
}
	// end inline asm
	// begin inline asm
	{fma.rn.f16x2 %r205,%r206,%r207,%r201;
}
	// end inline asm
	// begin inline asm
	{fma.rn.f16x2 %r209,%r210,%r211,%r205;
}
	// end inline asm
	// begin inline asm
	{fma.rn.f16x2 %r213,%r214,%r215,%r209;
}
	// end inline asm
	mov.b32 	{%rs8, %rs9}, %r213;
	// begin inline asm
	{  cvt.f32.f16 %f17, %rs8;}

	// end inline asm
	// begin inline asm
	{  cvt.f32.f16 %f18, %rs9;}

	// end inline asm
	add.f32 	%f25, %f17, %f18;
	add.f32 	%f26, %f24, %f25;
	mul.f32 	%f38, %f10, %f26;
	add.s32 	%r262, %r262, 32;
$L__BB0_25:
	add.s32 	%r249, %r249, 128;
	add.f32 	%f39, %f39, %f38;
	add.s32 	%r63, %r247, -1;
	setp.ne.s32 	%p19, %r247, 0;
	mov.u32 	%r247, %r63;
	@%p19 bra 	$L__BB0_2;
$L__BB0_26:
	setp.ge.s32 	%p20, %r3, %r64;
	@%p20 bra 	$L__BB0_29;
	mov.b32 	%r237, %f39;
	shfl.sync.down.b32	%r238|%p21, %r237, 16, 31, -1;
	mov.b32 	%f27, %r238;
	add.f32 	%f28, %f39, %f27;
	mov.b32 	%r239, %f28;
	shfl.sync.down.b32	%r240|%p22, %r239, 8, 31, -1;
	mov.b32 	%f29, %r240;
	add.f32 	%f30, %f28, %f29;
	mov.b32 	%r241, %f30;
	shfl.sync.down.b32	%r242|%p23, %r241, 4, 31, -1;
	mov.b32 	%f31, %r242;
	add.f32 	%f32, %f30, %f31;
	mov.b32 	%r243, %f32;
	shfl.sync.down.b32	%r244|%p24, %r243, 2, 31, -1;
	mov.b32 	%f33, %r244;
	add.f32 	%f34, %f32, %f33;
	mov.b32 	%r245, %f34;
	shfl.sync.down.b32	%r246|%p25, %r245, 1, 31, -1;
	mov.b32 	%f35, %r246;
	add.f32 	%f6, %f34, %f35;
	setp.ne.s32 	%p26, %r4, 0;
	@%p26 bra 	$L__BB0_29;
	// begin inline asm
	{  cvt.rn.f16.f32 %rs26, %f6;}

	// end inline asm
	cvta.to.global.u64 	%rd62, %rd8;
	mul.wide.s32 	%rd63, %r3, 2;
	add.s64 	%rd64, %rd62, %rd63;
	st.global.u16 	[%rd64], %rs26;
$L__BB0_29:
	ret;

}


// ===== COMPILED SASS (sm_100) =====

	.target	sm_100

	.elftype	@"ET_EXEC"


//--------------------- .note.nv.tkinfo           --------------------------
	.section	.note.nv.tkinfo,"",@"SHT_NOTE"
	.sectionflags	@"SHF_NOTE_NV_TKINFO"
	.tkinfo
        /*0018*/ 	.word	0x00000002
        /*0030*/ 	.string	""
        /*0030*/ 	.string	"ptxas"
        /*0030*/ 	.string	"Cuda compilation tools, release 13.0, V13.0.88"
        /*0030*/ 	.string	"Build cuda_13.0.r13.0/compiler.36424714_0"
        /*0030*/ 	.string	"-arch sm_100 -m 64 "



//--------------------- .note.nv.cuinfo           --------------------------
	.section	.note.nv.cuinfo,"",@"SHT_NOTE"
	.sectionflags	@"SHF_NOTE_NV_CUINFO"
        /*0018*/ 	.short	0x0002
        /*001a*/ 	.short	0x0064
        /*001c*/ 	.short	0x0082
	.zero		2


//--------------------- .nv.info                  --------------------------
	.section	.nv.info,"",@"SHT_CUDA_INFO"
	.align	4


	//----- nvinfo : EIATTR_REGCOUNT
	.align		4
        /*0000*/ 	.byte	0x04, 0x2f
        /*0002*/ 	.short	(.L_2 - .L_1)
	.align		4
.L_1:
        /*0004*/ 	.word	index@(_Z16Higgs2x256MatVecPK4int4S1_PS_PK6__halfii)
        /*0008*/ 	.word	0x00000020


	//----- nvinfo : EIATTR_FRAME_SIZE
	.align		4
.L_2:
        /*000c*/ 	.byte	0x04, 0x11
        /*000e*/ 	.short	(.L_4 - .L_3)
	.align		4
.L_3:
        /*0010*/ 	.word	index@(_Z16Higgs2x256MatVecPK4int4S1_PS_PK6__halfii)
        /*0014*/ 	.word	0x00000000


	//----- nvinfo : EIATTR_MIN_STACK_SIZE
	.align		4
.L_4:
        /*0018*/ 	.byte	0x04, 0x12
        /*001a*/ 	.short	(.L_6 - .L_5)
	.align		4
.L_5:
        /*001c*/ 	.word	index@(_Z16Higgs2x256MatVecPK4int4S1_PS_PK6__halfii)
        /*0020*/ 	.word	0x00000000
.L_6:


//--------------------- .nv.compat                --------------------------
	.section	.nv.compat,"",@"SHT_CUDA_COMPAT_INFO"
	.align	4
        /*0000*/ 	.byte	0x02, 0x09, 0x00, 0x00, 0x02, 0x02, 0x01, 0x00, 0x02, 0x05, 0x05, 0x00, 0x03, 0x07, 0x01, 0x01
        /*0010*/ 	.byte	0x02, 0x03, 0x00, 0x00, 0x02, 0x06, 0x01, 0x00, 0x04, 0x0b, 0x08, 0x00, 0x09, 0x00, 0x00, 0x00
        /*0020*/ 	.byte	0x00, 0x00, 0x00, 0x00


//--------------------- .nv.info._Z16Higgs2x256MatVecPK4int4S1_PS_PK6__halfii --------------------------
	.section	.nv.info._Z16Higgs2x256MatVecPK4int4S1_PS_PK6__halfii,"",@"SHT_CUDA_INFO"
	.sectionflags	@""
	.align	4


	//----- nvinfo : EIATTR_CUDA_API_VERSION
	.align		4
        /*0000*/ 	.byte	0x04, 0x37
        /*0002*/ 	.short	(.L_8 - .L_7)
.L_7:
        /*0004*/ 	.word	0x00000082


	//----- nvinfo : EIATTR_KPARAM_INFO
	.align		4
.L_8:
        /*0008*/ 	.byte	0x04, 0x17
        /*000a*/ 	.short	(.L_10 - .L_9)
.L_9:
        /*000c*/ 	.word	0x00000000
        /*0010*/ 	.short	0x0005
        /*0012*/ 	.short	0x0024
        /*0014*/ 	.byte	0x00, 0xf0, 0x11, 0x00


	//----- nvinfo : EIATTR_KPARAM_INFO
	.align		4
.L_10:
        /*0018*/ 	.byte	0x04, 0x17
        /*001a*/ 	.short	(.L_12 - .L_11)
.L_11:
        /*001c*/ 	.word	0x00000000
        /*0020*/ 	.short	0x0004
        /*0022*/ 	.short	0x0020
        /*0024*/ 	.byte	0x00, 0xf0, 0x11, 0x00


	//----- nvinfo : EIATTR_KPARAM_INFO
	.align		4
.L_12:
        /*0028*/ 	.byte	0x04, 0x17
        /*002a*/ 	.short	(.L_14 - .L_13)
.L_13:
        /*002c*/ 	.word	0x00000000
        /*0030*/ 	.short	0x0003
        /*0032*/ 	.short	0x0018
        /*0034*/ 	.byte	0x00, 0xf5, 0x21, 0x00


	//----- nvinfo : EIATTR_KPARAM_INFO
	.align		4
.L_14:
        /*0038*/ 	.byte	0x04, 0x17
        /*003a*/ 	.short	(.L_16 - .L_15)
.L_15:
        /*003c*/ 	.word	0x00000000
        /*0040*/ 	.short	0x0002
        /*0042*/ 	.short	0x0010
        /*0044*/ 	.byte	0x00, 0xf5, 0x21, 0x00


	//----- nvinfo : EIATTR_KPARAM_INFO
	.align		4
.L_16:
        /*0048*/ 	.byte	0x04, 0x17
        /*004a*/ 	.short	(.L_18 - .L_17)
.L_17:
        /*004c*/ 	.word	0x00000000
        /*0050*/ 	.short	0x0001
        /*0052*/ 	.short	0x0008
        /*0054*/ 	.byte	0x00, 0xf5, 0x21, 0x00


	//----- nvinfo : EIATTR_KPARAM_INFO
	.align		4
.L_18:
        /*0058*/ 	.byte	0x04, 0x17
        /*005a*/ 	.short	(.L_20 - .L_19)
.L_19:
        /*005c*/ 	.word	0x00000000
        /*0060*/ 	.short	0x0000
        /*0062*/ 	.short	0x0000
        /*0064*/ 	.byte	0x00, 0xf5, 0x21, 0x00


	//----- nvinfo : EIATTR_SPARSE_MMA_MASK
	.align		4
.L_20:
        /*0068*/ 	.byte	0x03, 0x50
        /*006a*/ 	.short	0x0000


	//----- nvinfo : EIATTR_MAXREG_COUNT
	.align		4
        /*006c*/ 	.byte	0x03, 0x1b
        /*006e*/ 	.short	0x00ff


	//----- nvinfo : EIATTR_NUM_BARRIERS
	.align		4
        /*0070*/ 	.byte	0x02, 0x4c
        /*0072*/ 	.byte	0x01
	.zero		1


	//----- nvinfo : EIATTR_MERCURY_ISA_VERSION
	.align		4
        /*0074*/ 	.byte	0x03, 0x5f
        /*0076*/ 	.short	0x0101


	//----- nvinfo : EIATTR_COOP_GROUP_MASK_REGIDS
	.align		4
        /*0078*/ 	.byte	0x04, 0x29
        /*007a*/ 	.short	(.L_22 - .L_21)


	//   ....[0]....
.L_21:
        /*007c*/ 	.word	0xffffffff


	//   ....[1]....
        /*0080*/ 	.word	0xffffffff


	//   ....[2]....
        /*0084*/ 	.word	0xffffffff


	//   ....[3]....
        /*0088*/ 	.word	0xffffffff


	//   ....[4]....
        /*008c*/ 	.word	0xffffffff


	//----- nvinfo : EIATTR_COOP_GROUP_INSTR_OFFSETS
	.align		4
.L_22:
        /*0090*/ 	.byte	0x04, 0x28
        /*0092*/ 	.short	(.L_24 - .L_23)


	//   ....[0]....
.L_23:
        /*0094*/ 	.word	0x000013a0


	//   ....[1]....
        /*0098*/ 	.word	0x000013d0


	//   ....[2]....
        /*009c*/ 	.word	0x00001410


	//   ....[3]....
        /*00a0*/ 	.word	0x00001430


	//   ....[4]....
        /*00a4*/ 	.word	0x00001450


	//----- nvinfo : EIATTR_VRC_CTA_INIT_COUNT
	.align		4
.L_24:
        /*00a8*/ 	.byte	0x02, 0x4a
	.zero		1
	.zero		1


	//----- nvinfo : EIATTR_EXIT_INSTR_OFFSETS
	.align		4
        /*00ac*/ 	.byte	0x04, 0x1c
        /*00ae*/ 	.short	(.L_26 - .L_25)


	//   ....[0]....
.L_25:
        /*00b0*/ 	.word	0x00001390


	//   ....[1]....
        /*00b4*/ 	.word	0x00001460


	//   ....[2]....
        /*00b8*/ 	.word	0x000014c0


	//----- nvinfo : EIATTR_CRS_STACK_SIZE
	.align		4
.L_26:
        /*00bc*/ 	.byte	0x04, 0x1e
        /*00be*/ 	.short	(.L_28 - .L_27)
.L_27:
        /*00c0*/ 	.word	0x00000000


	//----- nvinfo : EIATTR_CBANK_PARAM_SIZE
	.align		4
.L_28:
        /*00c4*/ 	.byte	0x03, 0x19
        /*00c6*/ 	.short	0x0028


	//----- nvinfo : EIATTR_PARAM_CBANK
	.align		4
        /*00c8*/ 	.byte	0x04, 0x0a
        /*00ca*/ 	.short	(.L_30 - .L_29)
	.align		4
.L_29:
        /*00cc*/ 	.word	index@(.nv.constant0._Z16Higgs2x256MatVecPK4int4S1_PS_PK6__halfii)
        /*00d0*/ 	.short	0x0380
        /*00d2*/ 	.short	0x0028


	//----- nvinfo : EIATTR_SW_WAR
	.align		4
.L_30:
        /*00d4*/ 	.byte	0x04, 0x36
        /*00d6*/ 	.short	(.L_32 - .L_31)
.L_31:
        /*00d8*/ 	.word	0x00000008
.L_32:


//--------------------- .nv.callgraph             --------------------------
	.section	.nv.callgraph,"",@"SHT_CUDA_CALLGRAPH"
	.align	4
	.sectionentsize	8
	.align		4
        /*0000*/ 	.word	0x00000000
	.align		4
        /*0004*/ 	.word	0xffffffff
	.align		4
        /*0008*/ 	.word	0x00000000
	.align		4
        /*000c*/ 	.word	0xfffffffe
	.align		4
        /*0010*/ 	.word	0x00000000
	.align		4
        /*0014*/ 	.word	0xfffffffd
	.align		4
        /*0018*/ 	.word	0x00000000
	.align		4
        /*001c*/ 	.word	0xfffffffc


//--------------------- .nv.constant4             --------------------------
	.section	.nv.constant4,"a",@progbits
	.align	8
	.align		8
.nv.constant4:
        /*0000*/ 	.dword	HIGGS_2_256


//--------------------- .text._Z16Higgs2x256MatVecPK4int4S1_PS_PK6__halfii --------------------------
	.section	.text._Z16Higgs2x256MatVecPK4int4S1_PS_PK6__halfii,"ax",@progbits
	.align	128
        .global         _Z16Higgs2x256MatVecPK4int4S1_PS_PK6__halfii
        .type           _Z16Higgs2x256MatVecPK4int4S1_PS_PK6__halfii,@function
        .size           _Z16Higgs2x256MatVecPK4int4S1_PS_PK6__halfii,(.L_x_14 - _Z16Higgs2x256MatVecPK4int4S1_PS_PK6__halfii)
        .other          _Z16Higgs2x256MatVecPK4int4S1_PS_PK6__halfii,@"STO_CUDA_ENTRY STV_DEFAULT"
_Z16Higgs2x256MatVecPK4int4S1_PS_PK6__halfii:
.text._Z16Higgs2x256MatVecPK4int4S1_PS_PK6__halfii:
[----:B------:R-:W-:Y:S01]  /*0000*/  LDC R1, c[0x0][0x37c] ;  /* 0x0000df00ff017b82 */ /* 0x000fe20000000800 */
[----:B------:R-:W0:Y:S01]  /*0010*/  S2R R9, SR_TID.X ;  /* 0x0000000000097919 */ /* 0x000e220000002100 */
[----:B------:R-:W1:Y:S06]  /*0020*/  LDCU UR7, c[0x0][0x3a4] ;  /* 0x00007480ff0777ac */ /* 0x000e6c0008000800 */
[----:B------:R-:W2:Y:S01]  /*0030*/  LDC R0, c[0x0][0x360] ;  /* 0x0000d800ff007b82 */ /* 0x000ea20000000800 */
[----:B------:R-:W3:Y:S07]  /*0040*/  LDCU.64 UR8, c[0x0][0x358] ;  /* 0x00006b00ff0877ac */ /* 0x000eee0008000a00 */
[----:B------:R-:W4:Y:S01]  /*0050*/  S2UR UR5, SR_CTAID.X ;  /* 0x00000000000579c3 */ /* 0x000f220000002500 */
[----:B-1----:R-:W-:-:S04]  /*0060*/  UIADD3 UR4, UPT, UPT, UR7, 0x7fe, URZ ;  /* 0x000007fe07047890 */ /* 0x002fc8000fffe0ff */
[----:B------:R-:W-:Y:S01]  /*0070*/  UISETP.GE.U32.AND UP0, UPT, UR4, 0x400, UPT ;  /* 0x000004000400788c */ /* 0x000fe2000bf06070 */
[----:B--2---:R-:W-:Y:S02]  /*0080*/  SHF.R.U32.HI R2, RZ, 0x5, R0 ;  /* 0x00000005ff027819 */ /* 0x004fe40000011600 */
[----:B0-----:R-:W-:Y:S02]  /*0090*/  SHF.R.U32.HI R3, RZ, 0x5, R9 ;  /* 0x00000005ff037819 */ /* 0x001fe40000011609 */
[----:B------:R-:W-:-:S03]  /*00a0*/  LOP3.LUT R17, R9, 0x1f, RZ, 0xc0, !PT ;  /* 0x0000001f09117812 */ /* 0x000fc600078ec0ff */
[----:B----4-:R-:W-:Y:S02]  /*00b0*/  IMAD R2, R2, UR5, R3 ;  /* 0x0000000502027c24 */ /* 0x010fe4000f8e0203 */
[----:B------:R-:W-:Y:S01]  /*00c0*/  HFMA2 R3, -RZ, RZ, 0, 0 ;  /* 0x00000000ff037431 */ /* 0x000fe200000001ff */
[----:B---3--:R-:W-:Y:S06]  /*00d0*/  BRA.U !UP0, `(.L_x_0) ;  /* 0x0000001108a47547 */ /* 0x008fec000b800000 */
[----:B------:R-:W0:Y:S01]  /*00e0*/  I2F.U32.RP R7, R0 ;  /* 0x0000000000077306 */ /* 0x000e220000209000 */
[C---:B------:R-:W-:Y:S01]  /*00f0*/  IADD3 R3, PT, PT, R0.reuse, R9, RZ ;  /* 0x0000000900037210 */ /* 0x040fe20007ffe0ff */
[----:B------:R-:W-:Y:S01]  /*0100*/  USHF.R.S32.HI UR4, URZ, 0x1f, UR7 ;  /* 0x0000001fff047899 */ /* 0x000fe20008011407 */
[----:B------:R-:W-:Y:S01]  /*0110*/  ISETP.NE.U32.AND P2, PT, R0, RZ, PT ;  /* 0x000000ff0000720c */ /* 0x000fe20003f45070 */
[----:B------:R-:W-:Y:S01]  /*0120*/  UIADD3 UR5, UPT, UPT, UR7, -0x1, URZ ;  /* 0xffffffff07057890 */ /* 0x000fe2000fffe0ff */
[----:B------:R-:W-:Y:S01]  /*0130*/  ISETP.GE.U32.AND P0, PT, R3, 0x80, PT ;  /* 0x000000800300780c */ /* 0x000fe20003f06070 */
[----:B------:R-:W-:Y:S02]  /*0140*/  ULEA.HI UR4, UR4, UR7, URZ, 0x5 ;  /* 0x0000000704047291 */ /* 0x000fe4000f8f28ff */
[----:B------:R-:W-:Y:S01]  /*0150*/  USHF.R.S32.HI UR6, URZ, 0x1f, UR5 ;  /* 0x0000001fff067899 */ /* 0x000fe20008011405 */
[----:B------:R-:W-:Y:S01]  /*0160*/  SEL R16, RZ, 0x1, P0 ;  /* 0x00000001ff107807 */ /* 0x000fe20000000000 */
[----:B------:R-:W-:-:S02]  /*0170*/  USHF.R.S32.HI UR4, URZ, 0x5, UR4 ;  /* 0x00000005ff047899 */ /* 0x000fc40008011404 */
[----:B------:R-:W-:Y:S01]  /*0180*/  ULEA.HI UR6, UR6, UR5, URZ, 0xa ;  /* 0x0000000506067291 */ /* 0x000fe2000f8f50ff */
[----:B0-----:R-:W0:Y:S03]  /*0190*/  MUFU.RCP R7, R7 ;  /* 0x0000000700077308 */ /* 0x001e260000001000 */
[----:B------:R-:W-:Y:S01]  /*01a0*/  IMAD R17, R2, UR4, R17 ;  /* 0x0000000402117c24 */ /* 0x000fe2000f8e0211 */
[----:B------:R-:W-:Y:S01]  /*01b0*/  USHF.R.S32.HI UR6, URZ, 0xa, UR6 ;  /* 0x0000000aff067899 */ /* 0x000fe20008011406 */
[----:B------:R-:W-:Y:S01]  /*01c0*/  UMOV UR4, URZ ;  /* 0x000000ff00047c82 */ /* 0x000fe20008000000 */
[----:B0-----:R-:W-:-:S04]  /*01d0*/  IADD3 R4, PT, PT, R7, 0xffffffe, RZ ;  /* 0x0ffffffe07047810 */ /* 0x001fc80007ffe0ff */
[----:B------:R0:W1:Y:S02]  /*01e0*/  F2I.FTZ.U32.TRUNC.NTZ R5, R4 ;  /* 0x0000000400057305 */ /* 0x000064000021f000 */
[----:B0-----:R-:W-:Y:S01]  /*01f0*/  MOV R4, RZ ;  /* 0x000000ff00047202 */ /* 0x001fe20000000f00 */
[----:B-1----:R-:W-:-:S04]  /*0200*/  IMAD.MOV R6, RZ, RZ, -R5 ;  /* 0x000000ffff067224 */ /* 0x002fc800078e0a05 */
[----:B------:R-:W-:Y:S01]  /*0210*/  IMAD.MOV.U32 R9, RZ, RZ, R6 ;  /* 0x000000ffff097224 */ /* 0x000fe200078e0006 */
[----:B------:R-:W-:-:S03]  /*0220*/  VIMNMX.U32 R6, PT, PT, R3, 0x80, !PT ;  /* 0x0000008003067848 */ /* 0x000fc60007fe0000 */
[----:B------:R-:W-:Y:S01]  /*0230*/  IMAD R9, R9, R0, RZ ;  /* 0x0000000009097224 */ /* 0x000fe200078e02ff */
[----:B------:R-:W-:-:S03]  /*0240*/  IADD3 R3, PT, PT, R6, -R3, -R16 ;  /* 0x8000000306037210 */ /* 0x000fc60007ffe810 */
[----:B------:R-:W-:-:S06]  /*0250*/  IMAD.HI.U32 R8, R5, R9, R4 ;  /* 0x0000000905087227 */ /* 0x000fcc00078e0004 */
[----:B------:R-:W-:-:S05]  /*0260*/  IMAD.HI.U32 R5, R8, R3, RZ ;  /* 0x0000000308057227 */ /* 0x000fca00078e00ff */
[----:B------:R-:W-:-:S05]  /*0270*/  IADD3 R4, PT, PT, -R5, RZ, RZ ;  /* 0x000000ff05047210 */ /* 0x000fca0007ffe1ff */
[----:B------:R-:W-:-:S05]  /*0280*/  IMAD R3, R0, R4, R3 ;  /* 0x0000000400037224 */ /* 0x000fca00078e0203 */
[----:B------:R-:W-:-:S13]  /*0290*/  ISETP.GE.U32.AND P0, PT, R3, R0, PT ;  /* 0x000000000300720c */ /* 0x000fda0003f06070 */
[----:B------:R-:W-:Y:S01]  /*02a0*/  @P0 IMAD.IADD R3, R3, 0x1, -R0 ;  /* 0x0000000103030824 */ /* 0x000fe200078e0a00 */
[----:B------:R-:W-:-:S04]  /*02b0*/  @P0 IADD3 R5, PT, PT, R5, 0x1, RZ ;  /* 0x0000000105050810 */ /* 0x000fc80007ffe0ff */
[----:B------:R-:W-:Y:S02]  /*02c0*/  ISETP.GE.U32.AND P1, PT, R3, R0, PT ;  /* 0x000000000300720c */ /* 0x000fe40003f26070 */
[----:B------:R-:W-:-:S11]  /*02d0*/  MOV R3, RZ ;  /* 0x000000ff00037202 */ /* 0x000fd60000000f00 */
[----:B------:R-:W-:Y:S02]  /*02e0*/  @P1 IADD3 R5, PT, PT, R5, 0x1, RZ ;  /* 0x0000000105051810 */ /* 0x000fe40007ffe0ff */
[----:B------:R-:W-:-:S05]  /*02f0*/  @!P2 LOP3.LUT R5, RZ, R0, RZ, 0x33, !PT ;  /* 0x00000000ff05a212 */ /* 0x000fca00078e33ff */
[----:B------:R-:W-:-:S07]  /*0300*/  IMAD.IADD R16, R16, 0x1, R5 ;  /* 0x0000000110107824 */ /* 0x000fce00078e0205 */
.L_x_12:
[----:B------:R-:W0:Y:S01]  /*0310*/  S2R R11, SR_TID.X ;  /* 0x00000000000b7919 */ /* 0x000e220000002100 */
[----:B------:R-:W-:Y:S01]  /*0320*/  UMOV UR5, UR6 ;  /* 0x0000000600057c82 */ /* 0x000fe20008000000 */
[----:B------:R-:W1:Y:S01]  /*0330*/  LDCU UR10, c[0x0][0x3a4] ;  /* 0x00007480ff0a77ac */ /* 0x000e620008000800 */
[----:B------:R-:W-:Y:S01]  /*0340*/  BSSY.RECONVERGENT B1, `(.L_x_1) ;  /* 0x000008c000017945 */ /* 0x000fe20003800200 */
[----:B------:R-:W-:Y:S02]  /*0350*/  UIADD3 UR6, UPT, UPT, UR6, -0x1, URZ ;  /* 0xffffffff06067890 */ /* 0x000fe4000fffe0ff */
[----:B------:R-:W-:Y:S01]  /*0360*/  UISETP.NE.AND UP0, UPT, UR5, URZ, UPT ;  /* 0x000000ff0500728c */ /* 0x000fe2000bf05270 */
[----:B------:R-:W-:Y:S01]  /*0370*/  BAR.SYNC.DEFER_BLOCKING 0x0 ;  /* 0x0000000000007b1d */ /* 0x000fe20000010000 */
[----:B0-----:R-:W-:-:S13]  /*0380*/  ISETP.GT.U32.AND P0, PT, R11, 0x7f, PT ;  /* 0x0000007f0b00780c */ /* 0x001fda0003f04070 */
[----:B-1----:R-:W-:Y:S05]  /*0390*/  @P0 BRA `(.L_x_2) ;  /* 0x0000000800180947 */ /* 0x002fea0003800000 */
[----:B------:R-:W-:Y:S01]  /*03a0*/  LOP3.LUT R10, R16, 0x3, RZ, 0xc0, !PT ;  /* 0x00000003100a7812 */ /* 0x000fe200078ec0ff */
[----:B------:R-:W-:Y:S01]  /*03b0*/  BSSY.RECONVERGENT B0, `(.L_x_3) ;  /* 0x0000038000007945 */ /* 0x000fe20003800200 */
[----:B------:R-:W-:Y:S02]  /*03c0*/  MOV R22, R11 ;  /* 0x0000000b00167202 */ /* 0x000fe40000000f00 */
[----:B------:R-:W-:-:S13]  /*03d0*/  ISETP.NE.AND P0, PT, R10, 0x3, PT ;  /* 0x000000030a00780c */ /* 0x000fda0003f05270 */
[----:B------:R-:W-:Y:S05]  /*03e0*/  @!P0 BRA `(.L_x_4) ;  /* 0x0000000000d08947 */ /* 0x000fea0003800000 */
[----:B------:R-:W0:Y:S01]  /*03f0*/  LDC R8, c[0x0][0x3a4] ;  /* 0x0000e900ff087b82 */ /* 0x000e220000000800 */
[----:B------:R-:W-:Y:S01]  /*0400*/  VIADD R9, R11, UR4 ;  /* 0x000000040b097c36 */ /* 0x000fe20008000000 */
[----:B------:R-:W-:Y:S01]  /*0410*/  BSSY.RECONVERGENT B2, `(.L_x_5) ;  /* 0x000000f000027945 */ /* 0x000fe20003800200 */
[----:B------:R-:W-:Y:S02]  /*0420*/  ISETP.NE.AND P1, PT, R10, RZ, PT ;  /* 0x000000ff0a00720c */ /* 0x000fe40003f25270 */
[----:B------:R-:W-:Y:S02]  /*0430*/  IADD3 R22, PT, PT, R0, R11, RZ ;  /* 0x0000000b00167210 */ /* 0x000fe40007ffe0ff */
[----:B------:R-:W-:-:S04]  /*0440*/  SHF.L.U32 R5, R9, 0x2, RZ ;  /* 0x0000000209057819 */ /* 0x000fc800000006ff */
[----:B0-----:R-:W-:-:S13]  /*0450*/  ISETP.GE.AND P0, PT, R5, R8, PT ;  /* 0x000000080500720c */ /* 0x001fda0003f06270 */
[----:B------:R-:W-:Y:S05]  /*0460*/  @P0 BRA `(.L_x_6) ;  /* 0x0000000000240947 */ /* 0x000fea0003800000 */
[----:B------:R-:W0:Y:S02]  /*0470*/  LDC.64 R4, c[0x0][0x388] ;  /* 0x0000e200ff047b82 */ /* 0x000e240000000a00 */
[----:B0-----:R-:W-:-:S06]  /*0480*/  IMAD.WIDE.U32 R4, R9, 0x10, R4 ;  /* 0x0000001009047825 */ /* 0x001fcc00078e0004 */
[----:B------:R-:W2:Y:S01]  /*0490*/  LDG.E.128.CONSTANT R4, desc[UR8][R4.64] ;  /* 0x0000000804047981 */ /* 0x000ea2000c1e9d00 */
[----:B------:R-:W0:Y:S01]  /*04a0*/  S2UR UR7, SR_CgaCtaId ;  /* 0x00000000000779c3 */ /* 0x000e220000008800 */
[----:B------:R-:W-:Y:S01]  /*04b0*/  UMOV UR5, 0x400 ;  /* 0x0000040000057882 */ /* 0x000fe20000000000 */
[----:B------:R-:W-:Y:S01]  /*04c0*/  LEA.HI R11, R11, R11, RZ, 0x1e ;  /* 0x0000000b0b0b7211 */ /* 0x000fe200078ff0ff */
[----:B0-----:R-:W-:-:S06]  /*04d0*/  ULEA UR5, UR7, UR5, 0x18 ;  /* 0x0000000507057291 */ /* 0x001fcc000f8ec0ff */
[----:B------:R-:W-:-:S05]  /*04e0*/  LEA R11, R11, UR5, 0x4 ;  /* 0x000000050b0b7c11 */ /* 0x000fca000f8e20ff */
[----:B--2---:R0:W-:Y:S02]  /*04f0*/  STS.128 [R11], R4 ;  /* 0x000000040b007388 */ /* 0x0041e40000000c00 */
.L_x_6:
[----:B------:R-:W-:Y:S05]  /*0500*/  BSYNC.RECONVERGENT B2 ;  /* 0x0000000000027941 */ /* 0x000fea0003800200 */
.L_x_5:
[----:B------:R-:W-:Y:S05]  /*0510*/  @!P1 BRA `(.L_x_4) ;  /* 0x0000000000849947 */ /* 0x000fea0003800000 */
[----:B0-----:R-:W-:Y:S01]  /*0520*/  IMAD.IADD R11, R9, 0x1, R0 ;  /* 0x00000001090b7824 */ /* 0x001fe200078e0200 */
[----:B------:R-:W-:Y:S01]  /*0530*/  BSSY.RECONVERGENT B2, `(.L_x_7) ;  /* 0x000000f000027945 */ /* 0x000fe20003800200 */
[----:B------:R-:W-:Y:S02]  /*0540*/  ISETP.NE.AND P1, PT, R10, 0x1, PT ;  /* 0x000000010a00780c */ /* 0x000fe40003f25270 */
[----:B------:R-:W-:Y:S02]  /*0550*/  IADD3 R9, PT, PT, R22, R0, RZ ;  /* 0x0000000016097210 */ /* 0x000fe40007ffe0ff */
[----:B------:R-:W-:-:S04]  /*0560*/  SHF.L.U32 R5, R11, 0x2, RZ ;  /* 0x000000020b057819 */ /* 0x000fc800000006ff */
[----:B------:R-:W-:-:S13]  /*0570*/  ISETP.GE.AND P0, PT, R5, R8, PT ;  /* 0x000000080500720c */ /* 0x000fda0003f06270 */
        /* <DEDUP_REMOVED lines=10> */
.L_x_8:
[----:B------:R-:W-:Y:S05]  /*0620*/  BSYNC.RECONVERGENT B2 ;  /* 0x0000000000027941 */ /* 0x000fea0003800200 */
.L_x_7:
[----:B0-----:R-:W-:Y:S01]  /*0630*/  IMAD.MOV.U32 R22, RZ, RZ, R9 ;  /* 0x000000ffff167224 */ /* 0x001fe200078e0009 */
[----:B------:R-:W-:Y:S06]  /*0640*/  @!P1 BRA `(.L_x_4) ;  /* 0x0000000000389947 */ /* 0x000fec0003800000 */
[----:B------:R-:W-:Y:S01]  /*0650*/  IADD3 R11, PT, PT, R11, R0, RZ ;  /* 0x000000000b0b7210 */ /* 0x000fe20007ffe0ff */
[----:B------:R-:W-:-:S03]  /*0660*/  IMAD.IADD R22, R9, 0x1, R0 ;  /* 0x0000000109167824 */ /* 0x000fc600078e0200 */
        /* <DEDUP_REMOVED lines=12> */
.L_x_4:
[----:B------:R-:W-:Y:S05]  /*0730*/  BSYNC.RECONVERGENT B0 ;  /* 0x0000000000007941 */ /* 0x000fea0003800200 */
.L_x_3:
[----:B------:R-:W-:-:S13]  /*0740*/  ISETP.GE.U32.AND P0, PT, R16, 0x3, PT ;  /* 0x000000031000780c */ /* 0x000fda0003f06070 */
[----:B------:R-:W-:Y:S05]  /*0750*/  @!P0 BRA `(.L_x_2) ;  /* 0x0000000400288947 */ /* 0x000fea0003800000 */
[----:B------:R-:W2:Y:S01]  /*0760*/  LDC.64 R24, c[0x0][0x388] ;  /* 0x0000e200ff187b82 */ /* 0x000ea20000000a00 */
[--C-:B------:R-:W-:Y:S01]  /*0770*/  IMAD R19, R0, 0x3, R22.reuse ;  /* 0x0000000300137824 */ /* 0x100fe200078e0216 */
[----:B------:R-:W-:Y:S01]  /*0780*/  IADD3 R21, PT, PT, R22, R0, RZ ;  /* 0x0000000016157210 */ /* 0x000fe20007ffe0ff */
[----:B------:R-:W-:Y:S01]  /*0790*/  IMAD R20, R0, 0x2, R22 ;  /* 0x0000000200147824 */ /* 0x000fe200078e0216 */
[----:B01----:R-:W-:Y:S02]  /*07a0*/  IADD3 R5, PT, PT, R22, UR4, RZ ;  /* 0x0000000416057c10 */ /* 0x003fe4000fffe0ff */
[----:B------:R-:W-:Y:S01]  /*07b0*/  IADD3 R18, PT, PT, R21, UR4, RZ ;  /* 0x0000000415127c10 */ /* 0x000fe2000fffe0ff */
[----:B------:R-:W-:Y:S01]  /*07c0*/  VIADD R10, R20, UR4 ;  /* 0x00000004140a7c36 */ /* 0x000fe20008000000 */
[----:B------:R-:W-:Y:S02]  /*07d0*/  IADD3 R11, PT, PT, R19, UR4, RZ ;  /* 0x00000004130b7c10 */ /* 0x000fe4000fffe0ff */
[----:B------:R-:W-:Y:S01]  /*07e0*/  LOP3.LUT R9, R22, 0x3, RZ, 0xc0, !PT ;  /* 0x0000000316097812 */ /* 0x000fe200078ec0ff */
[----:B------:R-:W-:Y:S01]  /*07f0*/  IMAD.SHL.U32 R14, R10, 0x4, RZ ;  /* 0x000000040a0e7824 */ /* 0x000fe200078e00ff */
[----:B------:R-:W-:-:S02]  /*0800*/  SHF.L.U32 R8, R5, 0x2, RZ ;  /* 0x0000000205087819 */ /* 0x000fc400000006ff */
[----:B------:R-:W-:Y:S02]  /*0810*/  LOP3.LUT R12, R21, 0x3, RZ, 0xc0, !PT ;  /* 0x00000003150c7812 */ /* 0x000fe400078ec0ff */
[----:B------:R-:W-:Y:S02]  /*0820*/  SHF.L.U32 R13, R18, 0x2, RZ ;  /* 0x00000002120d7819 */ /* 0x000fe400000006ff */
[----:B------:R-:W-:Y:S01]  /*0830*/  SHF.L.U32 R15, R11, 0x2, RZ ;  /* 0x000000020b0f7819 */ /* 0x000fe200000006ff */
[----:B--2---:R-:W-:-:S07]  /*0840*/  IMAD.WIDE.U32 R24, R5, 0x10, R24 ;  /* 0x0000001005187825 */ /* 0x004fce00078e0018 */
.L_x_9:
[----:B------:R-:W-:-:S13]  /*0850*/  ISETP.GE.AND P0, PT, R8, UR10, PT ;  /* 0x0000000a08007c0c */ /* 0x000fda000bf06270 */
[----:B--2---:R-:W2:Y:S01]  /*0860*/  @!P0 LDG.E.128.CONSTANT R4, desc[UR8][R24.64] ;  /* 0x0000000818048981 */ /* 0x004ea2000c1e9d00 */
[----:B------:R-:W-:Y:S02]  /*0870*/  @!P0 MOV R23, 0x400 ;  /* 0x0000040000178802 */ /* 0x000fe40000000f00 */
[----:B------:R-:W-:Y:S01]  /*0880*/  ISETP.GE.AND P1, PT, R13, UR10, PT ;  /* 0x0000000a0d007c0c */ /* 0x000fe2000bf26270 */
[----:B------:R-:W0:Y:S02]  /*0890*/  @!P0 S2R R26, SR_CgaCtaId ;  /* 0x00000000001a8919 */ /* 0x000e240000008800 */
[----:B0-----:R-:W-:Y:S02]  /*08a0*/  @!P0 LEA R23, R26, R23, 0x18 ;  /* 0x000000171a178211 */ /* 0x001fe400078ec0ff */
[----:B------:R-:W-:-:S05]  /*08b0*/  @!P0 SHF.R.U32.HI R26, RZ, 0x2, R22 ;  /* 0x00000002ff1a8819 */ /* 0x000fca0000011616 */
[----:B------:R-:W-:-:S05]  /*08c0*/  @!P0 IMAD R26, R26, 0x5, R9 ;  /* 0x000000051a1a8824 */ /* 0x000fca00078e0209 */
[----:B------:R-:W-:-:S05]  /*08d0*/  @!P0 LEA R23, R26, R23, 0x4 ;  /* 0x000000171a178211 */ /* 0x000fca00078e20ff */
[----:B--2---:R0:W-:Y:S02]  /*08e0*/  @!P0 STS.128 [R23], R4 ;  /* 0x0000000417008388 */ /* 0x0041e40000000c00 */
[----:B0-----:R-:W0:Y:S02]  /*08f0*/  @!P1 LDC.64 R4, c[0x0][0x388] ;  /* 0x0000e200ff049b82 */ /* 0x001e240000000a00 */
[----:B0-----:R-:W-:-:S05]  /*0900*/  @!P1 IMAD.WIDE.U32 R26, R18, 0x10, R4 ;  /* 0x00000010121a9825 */ /* 0x001fca00078e0004 */
[----:B------:R0:W2:Y:S01]  /*0910*/  @!P1 LDG.E.128.CONSTANT R4, desc[UR8][R26.64] ;  /* 0x000000081a049981 */ /* 0x0000a2000c1e9d00 */
[----:B------:R-:W-:Y:S02]  /*0920*/  @!P1 MOV R28, 0x400 ;  /* 0x00000400001c9802 */ /* 0x000fe40000000f00 */
[----:B------:R-:W-:Y:S01]  /*0930*/  ISETP.GE.AND P0, PT, R14, UR10, PT ;  /* 0x0000000a0e007c0c */ /* 0x000fe2000bf06270 */
[----:B------:R-:W1:-:S12]  /*0940*/  @!P1 S2R R29, SR_CgaCtaId ;  /* 0x00000000001d9919 */ /* 0x000e580000008800 */
[----:B------:R-:W-:Y:S02]  /*0950*/  @!P0 SHF.R.U32.HI R23, RZ, 0x2, R20 ;  /* 0x00000002ff178819 */ /* 0x000fe40000011614 */
[----:B0-----:R-:W-:Y:S02]  /*0960*/  @!P0 LOP3.LUT R26, R20, 0x3, RZ, 0xc0, !PT ;  /* 0x00000003141a8812 */ /* 0x001fe400078ec0ff */
[----:B------:R-:W-:-:S03]  /*0970*/  @!P0 MOV R27, 0x400 ;  /* 0x00000400001b8802 */ /* 0x000fc60000000f00 */
[----:B------:R-:W-:Y:S01]  /*0980*/  @!P0 IMAD R23, R23, 0x5, R26 ;  /* 0x0000000517178824 */ /* 0x000fe200078e021a */
[----:B-1----:R-:W-:Y:S02]  /*0990*/  @!P1 LEA R28, R29, R28, 0x18 ;  /* 0x0000001c1d1c9211 */ /* 0x002fe400078ec0ff */
[----:B------:R-:W-:-:S05]  /*09a0*/  @!P1 SHF.R.U32.HI R29, RZ, 0x2, R21 ;  /* 0x00000002ff1d9819 */ /* 0x000fca0000011615 */
[----:B------:R-:W-:-:S04]  /*09b0*/  @!P1 IMAD R29, R29, 0x5, R12 ;  /* 0x000000051d1d9824 */ /* 0x000fc800078e020c */
[----:B------:R-:W-:Y:S02]  /*09c0*/  @!P1 IMAD R29, R29, 0x10, R28 ;  /* 0x000000101d1d9824 */ /* 0x000fe400078e021c */
[----:B------:R-:W0:Y:S02]  /*09d0*/  @!P0 S2R R28, SR_CgaCtaId ;  /* 0x00000000001c8919 */ /* 0x000e240000008800 */
[----:B0-----:R-:W-:Y:S01]  /*09e0*/  @!P0 LEA R26, R28, R27, 0x18 ;  /* 0x0000001b1c1a8211 */ /* 0x001fe200078ec0ff */
[----:B--2---:R0:W-:Y:S02]  /*09f0*/  @!P1 STS.128 [R29], R4 ;  /* 0x000000041d009388 */ /* 0x0041e40000000c00 */
[----:B0-----:R-:W0:Y:S02]  /*0a00*/  @!P0 LDC.64 R4, c[0x0][0x388] ;  /* 0x0000e200ff048b82 */ /* 0x001e240000000a00 */
[----:B0-----:R-:W-:-:S06]  /*0a10*/  @!P0 IMAD.WIDE.U32 R4, R10, 0x10, R4 ;  /* 0x000000100a048825 */ /* 0x001fcc00078e0004 */
[----:B------:R-:W2:Y:S01]  /*0a20*/  @!P0 LDG.E.128.CONSTANT R4, desc[UR8][R4.64] ;  /* 0x0000000804048981 */ /* 0x000ea2000c1e9d00 */
[----:B------:R-:W-:Y:S02]  /*0a30*/  ISETP.GE.AND P1, PT, R15, UR10, PT ;  /* 0x0000000a0f007c0c */ /* 0x000fe4000bf26270 */
[----:B------:R-:W-:-:S11]  /*0a40*/  @!P0 LEA R26, R23, R26, 0x4 ;  /* 0x0000001a171a8211 */ /* 0x000fd600078e20ff */
[----:B------:R-:W0:Y:S01]  /*0a50*/  @!P1 S2R R29, SR_CgaCtaId ;  /* 0x00000000001d9919 */ /* 0x000e220000008800 */
[----:B------:R-:W-:Y:S02]  /*0a60*/  @!P1 SHF.R.U32.HI R23, RZ, 0x2, R19 ;  /* 0x00000002ff179819 */ /* 0x000fe40000011613 */
[----:B------:R-:W-:Y:S02]  /*0a70*/  @!P1 LOP3.LUT R28, R19, 0x3, RZ, 0xc0, !PT ;  /* 0x00000003131c9812 */ /* 0x000fe400078ec0ff */
[----:B------:R-:W-:-:S03]  /*0a80*/  @!P1 MOV R27, 0x400 ;  /* 0x00000400001b9802 */ /* 0x000fc60000000f00 */
[----:B------:R-:W-:Y:S01]  /*0a90*/  @!P1 IMAD R23, R23, 0x5, R28 ;  /* 0x0000000517179824 */ /* 0x000fe200078e021c */
[----:B0-----:R-:W-:Y:S01]  /*0aa0*/  @!P1 LEA R28, R29, R27, 0x18 ;  /* 0x0000001b1d1c9211 */ /* 0x001fe200078ec0ff */
[----:B--2---:R0:W-:Y:S02]  /*0ab0*/  @!P0 STS.128 [R26], R4 ;  /* 0x000000041a008388 */ /* 0x0041e40000000c00 */
[----:B0-----:R-:W0:Y:S02]  /*0ac0*/  @!P1 LDC.64 R4, c[0x0][0x388] ;  /* 0x0000e200ff049b82 */ /* 0x001e240000000a00 */
[----:B0-----:R-:W-:-:S06]  /*0ad0*/  @!P1 IMAD.WIDE.U32 R4, R11, 0x10, R4 ;  /* 0x000000100b049825 */ /* 0x001fcc00078e0004 */
[----:B------:R-:W2:Y:S01]  /*0ae0*/  @!P1 LDG.E.128.CONSTANT R4, desc[UR8][R4.64] ;  /* 0x0000000804049981 */ /* 0x000ea2000c1e9d00 */
[----:B------:R-:W-:Y:S01]  /*0af0*/  @!P1 LEA R23, R23, R28, 0x4 ;  /* 0x0000001c17179211 */ /* 0x000fe200078e20ff */
[C---:B------:R-:W-:Y:S01]  /*0b00*/  IMAD R13, R0.reuse, 0x10, R13 ;  /* 0x00000010000d7824 */ /* 0x040fe200078e020d */
[C---:B------:R-:W-:Y:S01]  /*0b10*/  IADD3 R27, PT, PT, R0.reuse, R22, R0 ;  /* 0x00000016001b7210 */ /* 0x040fe20007ffe000 */
[C---:B------:R-:W-:Y:S01]  /*0b20*/  IMAD R8, R0.reuse, 0x10, R8 ;  /* 0x0000001000087824 */ /* 0x040fe200078e0208 */
[C---:B------:R-:W-:Y:S01]  /*0b30*/  LEA R14, R0.reuse, R14, 0x4 ;  /* 0x0000000e000e7211 */ /* 0x040fe200078e20ff */
[C---:B------:R-:W-:Y:S01]  /*0b40*/  IMAD R21, R0.reuse, 0x4, R21 ;  /* 0x0000000400157824 */ /* 0x040fe200078e0215 */
[C---:B------:R-:W-:Y:S01]  /*0b50*/  IADD3 R22, PT, PT, R0.reuse, R27, R0 ;  /* 0x0000001b00167210 */ /* 0x040fe20007ffe000 */
[C---:B------:R-:W-:Y:S01]  /*0b60*/  IMAD.WIDE.U32 R24, R0.reuse, 0x40, R24 ;  /* 0x0000004000187825 */ /* 0x040fe200078e0018 */
[----:B------:R-:W-:Y:S02]  /*0b70*/  LEA R15, R0, R15, 0x4 ;  /* 0x0000000f000f7211 */ /* 0x000fe400078e20ff */
[----:B------:R-:W-:Y:S01]  /*0b80*/  ISETP.GE.U32.AND P0, PT, R22, 0x80, PT ;  /* 0x000000801600780c */ /* 0x000fe20003f06070 */
[C---:B------:R-:W-:Y:S01]  /*0b90*/  IMAD R11, R0.reuse, 0x4, R11 ;  /* 0x00000004000b7824 */ /* 0x040fe200078e020b */
[----:B------:R-:W-:-:S02]  /*0ba0*/  LEA R20, R0, R20, 0x2 ;  /* 0x0000001400147211 */ /* 0x000fc400078e10ff */
[C---:B------:R-:W-:Y:S02]  /*0bb0*/  LEA R19, R0.reuse, R19, 0x2 ;  /* 0x0000001300137211 */ /* 0x040fe400078e10ff */
[C---:B------:R-:W-:Y:S02]  /*0bc0*/  LEA R18, R0.reuse, R18, 0x2 ;  /* 0x0000001200127211 */ /* 0x040fe400078e10ff */
[----:B------:R-:W-:Y:S01]  /*0bd0*/  LEA R10, R0, R10, 0x2 ;  /* 0x0000000a000a7211 */ /* 0x000fe200078e10ff */
[----:B--2---:R2:W-:Y:S04]  /*0be0*/  @!P1 STS.128 [R23], R4 ;  /* 0x0000000417009388 */ /* 0x0045e80000000c00 */
[----:B------:R-:W-:Y:S05]  /*0bf0*/  @!P0 BRA `(.L_x_9) ;  /* 0xfffffffc00148947 */ /* 0x000fea000383ffff */
.L_x_2:
[----:B------:R-:W-:Y:S05]  /*0c00*/  BSYNC.RECONVERGENT B1 ;  /* 0x0000000000017941 */ /* 0x000fea0003800200 */
.L_x_1:
[----:B012---:R-:W0:Y:S01]  /*0c10*/  LDC R4, c[0x0][0x3a4] ;  /* 0x0000e900ff047b82 */ /* 0x007e220000000800 */
[----:B------:R-:W1:Y:S01]  /*0c20*/  LDCU UR5, c[0x0][0x3a0] ;  /* 0x00007400ff0577ac */ /* 0x000e620008000800 */
[----:B------:R-:W-:Y:S01]  /*0c30*/  BSSY.RECONVERGENT B0, `(.L_x_10) ;  /* 0x0000070000007945 */ /* 0x000fe20003800200 */
[----:B0-----:R-:W-:-:S04]  /*0c40*/  SHF.R.S32.HI R5, RZ, 0x1f, R4 ;  /* 0x0000001fff057819 */ /* 0x001fc80000011404 */
[----:B------:R-:W-:-:S04]  /*0c50*/  LEA.HI R5, R5, R4, RZ, 0x5 ;  /* 0x0000000405057211 */ /* 0x000fc800078f28ff */
[----:B------:R-:W-:-:S05]  /*0c60*/  SHF.R.S32.HI R5, RZ, 0x5, R5 ;  /* 0x00000005ff057819 */ /* 0x000fca0000011405 */
[----:B------:R-:W-:Y:S01]  /*0c70*/  IMAD R4, R2, R5, R5 ;  /* 0x0000000502047224 */ /* 0x000fe200078e0205 */
[----:B------:R-:W-:Y:S04]  /*0c80*/  BAR.SYNC.DEFER_BLOCKING 0x0 ;  /* 0x0000000000007b1d */ /* 0x000fe80000010000 */
[----:B------:R-:W-:Y:S01]  /*0c90*/  ISETP.GE.AND P0, PT, R17, R4, PT ;  /* 0x000000041100720c */ /* 0x000fe20003f06270 */
[----:B------:R-:W-:-:S03]  /*0ca0*/  HFMA2 R4, -RZ, RZ, 0, 0 ;  /* 0x00000000ff047431 */ /* 0x000fc600000001ff */
[----:B-1----:R-:W-:-:S13]  /*0cb0*/  ISETP.GE.OR P0, PT, R2, UR5, P0 ;  /* 0x0000000502007c0c */ /* 0x002fda0008706670 */
[----:B------:R-:W-:Y:S05]  /*0cc0*/  @P0 BRA `(.L_x_11) ;  /* 0x0000000400980947 */ /* 0x000fea0003800000 */
[----:B------:R-:W0:Y:S08]  /*0cd0*/  LDC.64 R28, c[0x0][0x380] ;  /* 0x0000e000ff1c7b82 */ /* 0x000e300000000a00 */
[----:B------:R-:W1:Y:S01]  /*0ce0*/  LDC.64 R14, c[0x4][RZ] ;  /* 0x01000000ff0e7b82 */ /* 0x000e620000000a00 */
[----:B0-----:R-:W-:-:S05]  /*0cf0*/  IMAD.WIDE R28, R17, 0x10, R28 ;  /* 0x00000010111c7825 */ /* 0x001fca00078e021c */
[----:B------:R-:W1:Y:S04]  /*0d00*/  LDG.E.U8.CONSTANT R5, desc[UR8][R28.64] ;  /* 0x000000081c057981 */ /* 0x000e68000c1e9100 */
[----:B------:R-:W2:Y:S04]  /*0d10*/  LDG.E.U8.CONSTANT R7, desc[UR8][R28.64+0x1] ;  /* 0x000001081c077981 */ /* 0x000ea8000c1e9100 */
[----:B------:R-:W3:Y:S04]  /*0d20*/  LDG.E.U8.CONSTANT R9, desc[UR8][R28.64+0x2] ;  /* 0x000002081c097981 */ /* 0x000ee8000c1e9100 */
[----:B------:R-:W4:Y:S04]  /*0d30*/  LDG.E.U8.CONSTANT R11, desc[UR8][R28.64+0x4] ;  /* 0x000004081c0b7981 */ /* 0x000f28000c1e9100 */
[----:B------:R-:W5:Y:S01]  /*0d40*/  LDG.E.U8.CONSTANT R23, desc[UR8][R28.64+0x5] ;  /* 0x000005081c177981 */ /* 0x000f62000c1e9100 */
[----:B------:R-:W0:Y:S01]  /*0d50*/  S2R R13, SR_CgaCtaId ;  /* 0x00000000000d7919 */ /* 0x000e220000008800 */
[----:B------:R-:W0:Y:S02]  /*0d60*/  S2R R12, SR_TID.X ;  /* 0x00000000000c7919 */ /* 0x000e240000002100 */
[----:B------:R-:W5:Y:S04]  /*0d70*/  LDG.E.U8.CONSTANT R27, desc[UR8][R28.64+0x3] ;  /* 0x000003081c1b7981 */ /* 0x000f68000c1e9100 */
[----:B------:R-:W5:Y:S04]  /*0d80*/  LDG.E.U8.CONSTANT R25, desc[UR8][R28.64+0x6] ;  /* 0x000006081c197981 */ /* 0x000f68000c1e9100 */
[----:B------:R-:W5:Y:S04]  /*0d90*/  LDG.E.U8.CONSTANT R24, desc[UR8][R28.64+0x9] ;  /* 0x000009081c187981 */ /* 0x000f68000c1e9100 */
[----:B------:R-:W5:Y:S04]  /*0da0*/  LDG.E.U8.CONSTANT R26, desc[UR8][R28.64+0x7] ;  /* 0x000007081c1a7981 */ /* 0x000f68000c1e9100 */
[----:B------:R-:W5:Y:S01]  /*0db0*/  LDG.E.U8.CONSTANT R20, desc[UR8][R28.64+0xd] ;  /* 0x00000d081c147981 */ /* 0x000f62000c1e9100 */
[----:B-1----:R-:W-:-:S06]  /*0dc0*/  IMAD.WIDE.U32 R4, R5, 0x4, R14 ;  /* 0x0000000405047825 */ /* 0x002fcc00078e000e */
[----:B------:R1:W5:Y:S01]  /*0dd0*/  LDG.E.CONSTANT R5, desc[UR8][R4.64] ;  /* 0x0000000804057981 */ /* 0x000362000c1e9900 */
[----:B--2---:R-:W-:-:S05]  /*0de0*/  IMAD.WIDE.U32 R6, R7, 0x4, R14 ;  /* 0x0000000407067825 */ /* 0x004fca00078e000e */
[----:B------:R-:W2:Y:S01]  /*0df0*/  LDG.E.CONSTANT R18, desc[UR8][R6.64] ;  /* 0x0000000806127981 */ /* 0x000ea2000c1e9900 */
[----:B---3--:R-:W-:-:S04]  /*0e00*/  IMAD.WIDE.U32 R8, R9, 0x4, R14 ;  /* 0x0000000409087825 */ /* 0x008fc800078e000e */
[--C-:B----4-:R-:W-:Y:S01]  /*0e10*/  IMAD.WIDE.U32 R10, R11, 0x4, R14.reuse ;  /* 0x000000040b0a7825 */ /* 0x110fe200078e000e */
[----:B------:R-:W3:Y:S03]  /*0e20*/  LDG.E.CONSTANT R19, desc[UR8][R8.64] ;  /* 0x0000000808137981 */ /* 0x000ee6000c1e9900 */
[----:B-----5:R-:W-:Y:S01]  /*0e30*/  IMAD.WIDE.U32 R22, R23, 0x4, R14 ;  /* 0x0000000417167825 */ /* 0x020fe200078e000e */
[----:B------:R4:W5:Y:S05]  /*0e40*/  LDG.E.CONSTANT R21, desc[UR8][R10.64] ;  /* 0x000000080a157981 */ /* 0x00096a000c1e9900 */
[----:B------:R-:W5:Y:S01]  /*0e50*/  LDG.E.CONSTANT R22, desc[UR8][R22.64] ;  /* 0x0000000816167981 */ /* 0x000f62000c1e9900 */
[----:B-1----:R-:W-:-:S02]  /*0e60*/  MOV R4, 0x400 ;  /* 0x0000040000047802 */ /* 0x002fc40000000f00 */
[----:B0-----:R-:W-:Y:S02]  /*0e70*/  LOP3.LUT R12, R12, 0x1f, RZ, 0xc0, !PT ;  /* 0x0000001f0c0c7812 */ /* 0x001fe400078ec0ff */
[----:B------:R-:W-:-:S05]  /*0e80*/  LEA R13, R13, R4, 0x18 ;  /* 0x000000040d0d7211 */ /* 0x000fca00078ec0ff */
[----:B------:R-:W-:Y:S01]  /*0e90*/  IMAD R12, R12, 0x50, R13 ;  /* 0x000000500c0c7824 */ /* 0x000fe200078e020d */
[----:B------:R-:W5:Y:S04]  /*0ea0*/  LDG.E.U8.CONSTANT R23, desc[UR8][R28.64+0xb] ;  /* 0x00000b081c177981 */ /* 0x000f68000c1e9100 */
[----:B----4-:R-:W0:Y:S04]  /*0eb0*/  LDS.128 R8, [R12] ;  /* 0x000000000c087984 */ /* 0x010e280000000c00 */
[----:B------:R-:W4:Y:S01]  /*0ec0*/  LDG.E.U8.CONSTANT R13, desc[UR8][R28.64+0x8] ;  /* 0x000008081c0d7981 */ /* 0x000f22000c1e9100 */
[----:B0-----:R-:W-:-:S03]  /*0ed0*/  HFMA2 R8, R5, R8, RZ ;  /* 0x0000000805087231 */ /* 0x001fc600000000ff */
[----:B------:R-:W5:Y:S01]  /*0ee0*/  LDS.128 R4, [R12+0x10] ;  /* 0x000010000c047984 */ /* 0x000f620000000c00 */
[----:B--2---:R-:W-:-:S03]  /*0ef0*/  HFMA2 R8, R18, R9, R8 ;  /* 0x0000000912087231 */ /* 0x004fc60000000008 */
[----:B------:R-:W2:Y:S01]  /*0f00*/  LDG.E.U8.CONSTANT R18, desc[UR8][R28.64+0xa] ;  /* 0x00000a081c127981 */ /* 0x000ea2000c1e9100 */
[----:B---3--:R-:W-:-:S03]  /*0f10*/  HFMA2 R10, R19, R10, R8 ;  /* 0x0000000a130a7231 */ /* 0x008fc60000000008 */
[----:B------:R-:W3:Y:S01]  /*0f20*/  LDG.E.U8.CONSTANT R19, desc[UR8][R28.64+0xc] ;  /* 0x00000c081c137981 */ /* 0x000ee2000c1e9100 */
[----:B-----5:R-:W-:-:S03]  /*0f30*/  HFMA2 R8, R21, R4, RZ.H0_H0 ;  /* 0x0000000415087231 */ /* 0x020fc600000400ff */
[----:B------:R-:W5:Y:S01]  /*0f40*/  LDG.E.U8.CONSTANT R21, desc[UR8][R28.64+0xe] ;  /* 0x00000e081c157981 */ /* 0x000f62000c1e9100 */
[----:B------:R-:W-:-:S03]  /*0f50*/  HFMA2 R8, R22, R5, R8 ;  /* 0x0000000516087231 */ /* 0x000fc60000000008 */
[----:B------:R-:W5:Y:S01]  /*0f60*/  LDG.E.U8.CONSTANT R22, desc[UR8][R28.64+0xf] ;  /* 0x00000f081c167981 */ /* 0x000f62000c1e9100 */
[----:B------:R-:W-:-:S05]  /*0f70*/  IMAD.WIDE.U32 R4, R27, 0x4, R14 ;  /* 0x000000041b047825 */ /* 0x000fca00078e000e */
[----:B------:R0:W5:Y:S02]  /*0f80*/  LDG.E.CONSTANT R9, desc[UR8][R4.64] ;  /* 0x0000000804097981 */ /* 0x000164000c1e9900 */
[----:B0-----:R-:W-:-:S05]  /*0f90*/  IMAD.WIDE.U32 R4, R25, 0x4, R14 ;  /* 0x0000000419047825 */ /* 0x001fca00078e000e */
[----:B------:R4:W5:Y:S02]  /*0fa0*/  LDG.E.CONSTANT R25, desc[UR8][R4.64] ;  /* 0x0000000804197981 */ /* 0x000964000c1e9900 */
[----:B----4-:R-:W-:-:S05]  /*0fb0*/  IMAD.WIDE.U32 R4, R13, 0x4, R14 ;  /* 0x000000040d047825 */ /* 0x010fca00078e000e */
[----:B------:R0:W4:Y:S02]  /*0fc0*/  LDG.E.CONSTANT R13, desc[UR8][R4.64] ;  /* 0x00000008040d7981 */ /* 0x000124000c1e9900 */
[----:B0-----:R-:W-:-:S05]  /*0fd0*/  IMAD.WIDE.U32 R4, R24, 0x4, R14 ;  /* 0x0000000418047825 */ /* 0x001fca00078e000e */
[----:B------:R0:W4:Y:S02]  /*0fe0*/  LDG.E.CONSTANT R24, desc[UR8][R4.64] ;  /* 0x0000000804187981 */ /* 0x000124000c1e9900 */
[----:B0-----:R-:W-:-:S06]  /*0ff0*/  IMAD.WIDE.U32 R4, R26, 0x4, R14 ;  /* 0x000000041a047825 */ /* 0x001fcc00078e000e */
[----:B------:R-:W4:Y:S01]  /*1000*/  LDG.E.CONSTANT R4, desc[UR8][R4.64] ;  /* 0x0000000804047981 */ /* 0x000f22000c1e9900 */
[----:B------:R-:W-:-:S04]  /*1010*/  SHF.R.S32.HI R28, RZ, 0x1f, R17 ;  /* 0x0000001fff1c7819 */ /* 0x000fc80000011411 */
[----:B------:R-:W-:-:S04]  /*1020*/  LEA.HI R28, R28, R17, RZ, 0x5 ;  /* 0x000000111c1c7211 */ /* 0x000fc800078f28ff */
[----:B------:R-:W-:Y:S01]  /*1030*/  SHF.R.S32.HI R29, RZ, 0x5, R28 ;  /* 0x00000005ff1d7819 */ /* 0x000fe2000001141c */
[----:B--2---:R-:W-:-:S05]  /*1040*/  IMAD.WIDE.U32 R26, R18, 0x4, R14 ;  /* 0x00000004121a7825 */ /* 0x004fca00078e000e */
[----:B------:R0:W2:Y:S02]  /*1050*/  LDG.E.CONSTANT R5, desc[UR8][R26.64] ;  /* 0x000000081a057981 */ /* 0x0000a4000c1e9900 */
[----:B0-----:R-:W-:-:S05]  /*1060*/  IMAD.WIDE.U32 R26, R23, 0x4, R14 ;  /* 0x00000004171a7825 */ /* 0x001fca00078e000e */
[----:B------:R3:W2:Y:S02]  /*1070*/  LDG.E.CONSTANT R18, desc[UR8][R26.64] ;  /* 0x000000081a127981 */ /* 0x0006a4000c1e9900 */
[----:B---3--:R-:W-:-:S05]  /*1080*/  IMAD.WIDE.U32 R26, R19, 0x4, R14 ;  /* 0x00000004131a7825 */ /* 0x008fca00078e000e */
[----:B------:R0:W3:Y:S01]  /*1090*/  LDG.E.CONSTANT R19, desc[UR8][R26.64] ;  /* 0x000000081a137981 */ /* 0x0000e2000c1e9900 */
[----:B-----5:R-:W-:-:S06]  /*10a0*/  IMAD.WIDE.U32 R22, R22, 0x4, R14 ;  /* 0x0000000416167825 */ /* 0x020fcc00078e000e */
[----:B------:R-:W5:Y:S01]  /*10b0*/  LDG.E.CONSTANT R22, desc[UR8][R22.64] ;  /* 0x0000000816167981 */ /* 0x000f62000c1e9900 */
[----:B0-----:R-:W-:-:S05]  /*10c0*/  IMAD.WIDE.U32 R26, R20, 0x4, R14 ;  /* 0x00000004141a7825 */ /* 0x001fca00078e000e */
[----:B------:R0:W5:Y:S02]  /*10d0*/  LDG.E.CONSTANT R20, desc[UR8][R26.64] ;  /* 0x000000081a147981 */ /* 0x000164000c1e9900 */
[----:B0-----:R-:W-:Y:S02]  /*10e0*/  IMAD.WIDE.U32 R26, R21, 0x4, R14 ;  /* 0x00000004151a7825 */ /* 0x001fe400078e000e */
[----:B------:R-:W0:Y:S03]  /*10f0*/  LDC.64 R14, c[0x0][0x398] ;  /* 0x0000e600ff0e7b82 */ /* 0x000e260000000a00 */
[----:B------:R1:W5:Y:S01]  /*1100*/  LDG.E.CONSTANT R21, desc[UR8][R26.64] ;  /* 0x000000081a157981 */ /* 0x000362000c1e9900 */
[----:B0-----:R-:W-:-:S05]  /*1110*/  IMAD.WIDE R14, R29, 0x2, R14 ;  /* 0x000000021d0e7825 */ /* 0x001fca00078e020e */
[----:B------:R0:W5:Y:S01]  /*1120*/  LDG.E.U16.CONSTANT R23, desc[UR8][R14.64] ;  /* 0x000000080e177981 */ /* 0x000162000c1e9500 */
[----:B-1----:R-:W-:Y:S02]  /*1130*/  HFMA2 R27, R9, R11, R10 ;  /* 0x0000000b091b7231 */ /* 0x002fe4000000000a */
[----:B------:R-:W-:Y:S02]  /*1140*/  HFMA2 R6, R25, R6, R8 ;  /* 0x0000000619067231 */ /* 0x000fe40000000008 */
[----:B------:R-:W4:Y:S02]  /*1150*/  LDS.128 R8, [R12+0x20] ;  /* 0x000020000c087984 */ /* 0x000f240000000c00 */
[----:B----4-:R-:W-:Y:S02]  /*1160*/  HFMA2 R8, R13, R8, RZ.H0_H0 ;  /* 0x000000080d087231 */ /* 0x010fe400000400ff */
[----:B0-----:R-:W3:Y:S02]  /*1170*/  LDS.128 R12, [R12+0x30] ;  /* 0x000030000c0c7984 */ /* 0x001ee40000000c00 */
[----:B------:R-:W-:-:S02]  /*1180*/  HFMA2 R8, R24, R9, R8 ;  /* 0x0000000918087231 */ /* 0x000fc40000000008 */
[----:B------:R-:W-:Y:S02]  /*1190*/  HFMA2 R6, R4, R7, R6 ;  /* 0x0000000704067231 */ /* 0x000fe40000000006 */
[--C-:B------:R-:W-:Y:S02]  /*11a0*/  HADD2.F32 R4, -RZ, R27.reuse.H0_H0 ;  /* 0x2000001bff047230 */ /* 0x100fe40000004100 */
[----:B------:R-:W-:-:S05]  /*11b0*/  HADD2.F32 R27, -RZ, R27.H1_H1 ;  /* 0x3000001bff1b7230 */ /* 0x000fca0000004100 */
[----:B------:R-:W-:-:S04]  /*11c0*/  FADD R4, R4, R27 ;  /* 0x0000001b04047221 */ /* 0x000fc80000000000 */
[----:B------:R-:W-:Y:S01]  /*11d0*/  FADD R4, RZ, R4 ;  /* 0x00000004ff047221 */ /* 0x000fe20000000000 */
[----:B------:R-:W-:Y:S01]  /*11e0*/  IADD3 R17, PT, PT, R17, 0x20, RZ ;  /* 0x0000002011117810 */ /* 0x000fe20007ffe0ff */
[----:B--2---:R-:W-:Y:S02]  /*11f0*/  HFMA2 R9, R5, R10, R8 ;  /* 0x0000000a05097231 */ /* 0x004fe40000000008 */
[--C-:B------:R-:W-:Y:S02]  /*1200*/  HADD2.F32 R5, -RZ, R6.reuse.H0_H0 ;  /* 0x20000006ff057230 */ /* 0x100fe40000004100 */
[----:B------:R-:W-:Y:S02]  /*1210*/  HADD2.F32 R6, -RZ, R6.H1_H1 ;  /* 0x30000006ff067230 */ /* 0x000fe40000004100 */
[----:B------:R-:W-:Y:S02]  /*1220*/  HFMA2 R9, R18, R11, R9 ;  /* 0x0000000b12097231 */ /* 0x000fe40000000009 */
[----:B---3--:R-:W-:-:S04]  /*1230*/  HFMA2 R19, R19, R12, RZ.H0_H0 ;  /* 0x0000000c13137231 */ /* 0x008fc800000400ff */
[----:B-----5:R-:W-:Y:S02]  /*1240*/  HFMA2 R7, R20, R13, R19 ;  /* 0x0000000d14077231 */ /* 0x020fe40000000013 */
[----:B------:R-:W-:Y:S01]  /*1250*/  FADD R5, R5, R6 ;  /* 0x0000000605057221 */ /* 0x000fe20000000000 */
[--C-:B------:R-:W-:Y:S02]  /*1260*/  HADD2.F32 R6, -RZ, R9.reuse.H0_H0 ;  /* 0x20000009ff067230 */ /* 0x100fe40000004100 */
[----:B------:R-:W-:Y:S02]  /*1270*/  HADD2.F32 R9, -RZ, R9.H1_H1 ;  /* 0x30000009ff097230 */ /* 0x000fe40000004100 */
[----:B------:R-:W-:Y:S02]  /*1280*/  HFMA2 R11, R21, R14, R7 ;  /* 0x0000000e150b7231 */ /* 0x000fe40000000007 */
[----:B------:R-:W-:Y:S01]  /*1290*/  FADD R4, R4, R5 ;  /* 0x0000000504047221 */ /* 0x000fe20000000000 */
[----:B------:R-:W-:Y:S01]  /*12a0*/  FADD R9, R6, R9 ;  /* 0x0000000906097221 */ /* 0x000fe20000000000 */
[----:B------:R-:W-:-:S05]  /*12b0*/  HFMA2 R11, R22, R15, R11 ;  /* 0x0000000f160b7231 */ /* 0x000fca000000000b */
[--C-:B------:R-:W-:Y:S02]  /*12c0*/  HADD2.F32 R7, -RZ, R11.reuse.H0_H0 ;  /* 0x2000000bff077230 */ /* 0x100fe40000004100 */
[----:B------:R-:W-:Y:S02]  /*12d0*/  HADD2.F32 R8, -RZ, R11.H1_H1 ;  /* 0x3000000bff087230 */ /* 0x000fe40000004100 */
[----:B------:R-:W-:-:S03]  /*12e0*/  FADD R4, R4, R9 ;  /* 0x0000000904047221 */ /* 0x000fc60000000000 */
[----:B------:R-:W-:Y:S01]  /*12f0*/  FADD R7, R7, R8 ;  /* 0x0000000807077221 */ /* 0x000fe20000000000 */
[----:B------:R-:W-:-:S03]  /*1300*/  HADD2.F32 R23, -RZ, R23.H0_H0 ;  /* 0x20000017ff177230 */ /* 0x000fc60000004100 */
[----:B------:R-:W-:-:S04]  /*1310*/  FADD R4, R4, R7 ;  /* 0x0000000704047221 */ /* 0x000fc80000000000 */
[----:B------:R-:W-:-:S07]  /*1320*/  FMUL R4, R23, R4 ;  /* 0x0000000417047220 */ /* 0x000fce0000400000 */
.L_x_11:
[----:B------:R-:W-:Y:S05]  /*1330*/  BSYNC.RECONVERGENT B0 ;  /* 0x0000000000007941 */ /* 0x000fea0003800200 */
.L_x_10:
[----:B------:R-:W-:Y:S01]  /*1340*/  FADD R3, R4, R3 ;  /* 0x0000000304037221 */ /* 0x000fe20000000000 */
[----:B------:R-:W-:Y:S01]  /*1350*/  UIADD3 UR4, UPT, UPT, UR4, 0x80, URZ ;  /* 0x0000008004047890 */ /* 0x000fe2000fffe0ff */
[----:B------:R-:W-:Y:S11]  /*1360*/  BRA.U UP0, `(.L_x_12) ;  /* 0xffffffed00e87547 */ /* 0x000ff6000b83ffff */
.L_x_0:
[----:B------:R-:W0:Y:S02]  /*1370*/  LDCU UR5, c[0x0][0x3a0] ;  /* 0x00007400ff0577ac */ /* 0x000e240008000800 */
[----:B0-----:R-:W-:-:S13]  /*1380*/  ISETP.GE.AND P0, PT, R2, UR5, PT ;  /* 0x0000000502007c0c */ /* 0x001fda000bf06270 */
[----:B------:R-:W-:Y:S05]  /*1390*/  @P0 EXIT ;  /* 0x000000000000094d */ /* 0x000fea0003800000 */
[----:B------:R-:W0:Y:S01]  /*13a0*/  SHFL.DOWN PT, R0, R3, 0x10, 0x1f ;  /* 0x0a001f0003007f89 */ /* 0x000e2200000e0000 */
[----:B------:R-:W1:Y:S01]  /*13b0*/  S2R R6, SR_TID.X ;  /* 0x0000000000067919 */ /* 0x000e620000002100 */
[----:B0-----:R-:W-:-:S05]  /*13c0*/  FADD R0, R0, R3 ;  /* 0x0000000300007221 */ /* 0x001fca0000000000 */
[----:B------:R-:W0:Y:S01]  /*13d0*/  SHFL.DOWN PT, R5, R0, 0x8, 0x1f ;  /* 0x09001f0000057f89 */ /* 0x000e2200000e0000 */
[----:B-1----:R-:W-:-:S04]  /*13e0*/  LOP3.LUT R6, R6, 0x1f, RZ, 0xc0, !PT ;  /* 0x0000001f06067812 */ /* 0x002fc800078ec0ff */
[----:B------:R-:W-:Y:S01]  /*13f0*/  ISETP.NE.AND P0, PT, R6, RZ, PT ;  /* 0x000000ff0600720c */ /* 0x000fe20003f05270 */
[----:B0-----:R-:W-:-:S05]  /*1400*/  FADD R5, R0, R5 ;  /* 0x0000000500057221 */ /* 0x001fca0000000000 */
[----:B------:R-:W0:Y:S02]  /*1410*/  SHFL.DOWN PT, R4, R5, 0x4, 0x1f ;  /* 0x08801f0005047f89 */ /* 0x000e2400000e0000 */
[----:B0-----:R-:W-:-:S05]  /*1420*/  FADD R4, R5, R4 ;  /* 0x0000000405047221 */ /* 0x001fca0000000000 */
[----:B------:R-:W0:Y:S02]  /*1430*/  SHFL.DOWN PT, R7, R4, 0x2, 0x1f ;  /* 0x08401f0004077f89 */ /* 0x000e2400000e0000 */
[----:B0-----:R-:W-:-:S05]  /*1440*/  FADD R7, R4, R7 ;  /* 0x0000000704077221 */ /* 0x001fca0000000000 */
[----:B------:R0:W1:Y:S01]  /*1450*/  SHFL.DOWN PT, R6, R7, 0x1, 0x1f ;  /* 0x08201f0007067f89 */ /* 0x00006200000e0000 */
[----:B------:R-:W-:Y:S05]  /*1460*/  @P0 EXIT ;  /* 0x000000000000094d */ /* 0x000fea0003800000 */
[----:B------:R-:W2:Y:S01]  /*1470*/  LDC.64 R4, c[0x0][0x390] ;  /* 0x0000e400ff047b82 */ /* 0x000ea20000000a00 */
[----:B-1----:R-:W-:-:S05]  /*1480*/  FADD R0, R7, R6 ;  /* 0x0000000607007221 */ /* 0x002fca0000000000 */
[----:B------:R-:W-:Y:S01]  /*1490*/  F2FP.F16.F32.PACK_AB R0, RZ, R0 ;  /* 0x00000000ff00723e */ /* 0x000fe200000000ff */
[----:B--2---:R-:W-:-:S05]  /*14a0*/  IMAD.WIDE R2, R2, 0x2, R4 ;  /* 0x0000000202027825 */ /* 0x004fca00078e0204 */
[----:B------:R-:W-:Y:S01]  /*14b0*/  STG.E.U16 desc[UR8][R2.64], R0 ;  /* 0x0000000002007986 */ /* 0x000fe2000c101508 */
[----:B------:R-:W-:Y:S05]  /*14c0*/  EXIT ;  /* 0x000000000000794d */ /* 0x000fea0003800000 */
.L_x_13:
[----:B------:R-:W-:-:S00]  /*14d0*/  BRA `(.L_x_13) ;  /* 0xfffffffc00fc7947 */ /* 0x000fc0000383ffff */
[----:B------:R-:W-:-:S00]  /*14e0*/  NOP ;  /* 0x0000000000007918 */ /* 0x000fc00000000000 */
        /* <DEDUP_REMOVED lines=9> */
.L_x_14:


//--------------------- .nv.global.init           --------------------------
	.section	.nv.global.init,"aw",@progbits
	.align	4
.nv.global.init:
	.type		HIGGS_2_256,@object
	.size		HIGGS_2_256,(.L_0 - HIGGS_2_256)
HIGGS_2_256:
        /*0000*/ 	.byte	0x2e, 0x3e, 0x29, 0x3c, 0xe9, 0x34, 0x15, 0xb5, 0x77, 0x3d, 0x35, 0xb0, 0xb3, 0xbc, 0x0a, 0x40
        /* <DEDUP_REMOVED lines=63> */
.L_0:


//--------------------- .nv.shared._Z16Higgs2x256MatVecPK4int4S1_PS_PK6__halfii --------------------------
	.section	.nv.shared._Z16Higgs2x256MatVecPK4int4S1_PS_PK6__halfii,"aw",@nobits
	.sectionflags	@""
	.align	16
.nv.shared._Z16Higgs2x256MatVecPK4int4S1_PS_PK6__halfii:
	.zero		3584


//--------------------- .nv.shared.reserved.0     --------------------------
	.section	.nv.shared.reserved.0,"aw",@nobits
	.weak		__nv_reservedSMEM_offset_0_alias
	.size		__nv_reservedSMEM_offset_0_alias, 0, 64
	.other		__nv_reservedSMEM_offset_0_alias,@"STO_CUDA_RESERVED_SHARED STV_DEFAULT"
__nv_reservedSMEM_offset_0_alias:
	.zero		0
	.zero		64


//--------------------- .nv.constant0._Z16Higgs2x256MatVecPK4int4S1_PS_PK6__halfii --------------------------
	.section	.nv.constant0._Z16Higgs2x256MatVecPK4int4S1_PS_PK6__halfii,"a",@progbits
	.sectionflags	@""
	.align	4
.nv.constant0._Z16Higgs2x256MatVecPK4int4S1_PS_PK6__halfii:
	.zero		936


//--------------------- SYMBOLS --------------------------

	.type		.nv.reservedSmem.offset0,@object
	.size		.nv.reservedSmem.offset0,0x4
	.type		.nv.reservedSmem.cap,@object
	.size		.nv.reservedSmem.cap,0x4
